	.target	sm_80

	.elftype	@"ET_EXEC"


//--------------------- .note.nv.tkinfo           --------------------------
	.section	.note.nv.tkinfo,"",@"SHT_NOTE"
	.sectionflags	@"SHF_NOTE_NV_TKINFO"
	.tkinfo
        /*0018*/ 	.word	0x00000002
        /*0030*/ 	.string	""
        /*0030*/ 	.string	"ptxas"
        /*0030*/ 	.string	"Cuda compilation tools, release 13.0, V13.0.88"
        /*0030*/ 	.string	"Build cuda_13.0.r13.0/compiler.36424714_0"
        /*0030*/ 	.string	"-v  -suppress-debug-info  -lineinfo  -arch sm_80 "



//--------------------- .note.nv.cuinfo           --------------------------
	.section	.note.nv.cuinfo,"",@"SHT_NOTE"
	.sectionflags	@"SHF_NOTE_NV_CUINFO"
        /*0018*/ 	.short	0x0002
        /*001a*/ 	.short	0x0050
        /*001c*/ 	.short	0x0082
	.zero		2


//--------------------- .nv.info                  --------------------------
	.section	.nv.info,"",@"SHT_CUDA_INFO"
	.align	4


	//----- nvinfo : EIATTR_REGCOUNT
	.align		4
        /*0000*/ 	.byte	0x04, 0x2f
        /*0002*/ 	.short	(.L_1 - .L_0)
	.align		4
.L_0:
        /*0004*/ 	.word	index@(matmul_kernel)
        /*0008*/ 	.word	0x000000ff


	//----- nvinfo : EIATTR_FRAME_SIZE
	.align		4
.L_1:
        /*000c*/ 	.byte	0x04, 0x11
        /*000e*/ 	.short	(.L_3 - .L_2)
	.align		4
.L_2:
        /*0010*/ 	.word	index@(matmul_kernel)
        /*0014*/ 	.word	0x00000008


	//----- nvinfo : EIATTR_MIN_STACK_SIZE
	.align		4
.L_3:
        /*0018*/ 	.byte	0x04, 0x12
        /*001a*/ 	.short	(.L_5 - .L_4)
	.align		4
.L_4:
        /*001c*/ 	.word	index@(matmul_kernel)
        /*0020*/ 	.word	0x00000008
.L_5:


//--------------------- .nv.info.matmul_kernel    --------------------------
	.section	.nv.info.matmul_kernel,"",@"SHT_CUDA_INFO"
	.sectionflags	@""
	.align	4


	//----- nvinfo : EIATTR_CUDA_API_VERSION
	.align		4
        /*0000*/ 	.byte	0x04, 0x37
        /*0002*/ 	.short	(.L_7 - .L_6)
.L_6:
        /*0004*/ 	.word	0x00000082


	//----- nvinfo : EIATTR_SW2861232_WAR
	.align		4
.L_7:
        /*0008*/ 	.byte	0x01, 0x35
	.zero		2


	//----- nvinfo : EIATTR_PARAM_CBANK
	.align		4
        /*000c*/ 	.byte	0x04, 0x0a
        /*000e*/ 	.short	(.L_9 - .L_8)
	.align		4
.L_8:
        /*0010*/ 	.word	index@(.nv.constant0.matmul_kernel)
        /*0014*/ 	.short	0x0160
        /*0016*/ 	.short	0x0050


	//----- nvinfo : EIATTR_CBANK_PARAM_SIZE
	.align		4
.L_9:
        /*0018*/ 	.byte	0x03, 0x19
        /*001a*/ 	.short	0x0050


	//----- nvinfo : EIATTR_KPARAM_INFO
	.align		4
        /*001c*/ 	.byte	0x04, 0x17
        /*001e*/ 	.short	(.L_11 - .L_10)
.L_10:
        /*0020*/ 	.word	0x00000000
        /*0024*/ 	.short	0x000d
        /*0026*/ 	.short	0x0048
        /*0028*/ 	.byte	0x00, 0xf4, 0x21, 0x00


	//----- nvinfo : EIATTR_KPARAM_INFO
	.align		4
.L_11:
        /*002c*/ 	.byte	0x04, 0x17
        /*002e*/ 	.short	(.L_13 - .L_12)
.L_12:
        /*0030*/ 	.word	0x00000000
        /*0034*/ 	.short	0x000c
        /*0036*/ 	.short	0x0040
        /*0038*/ 	.byte	0x00, 0xf4, 0x21, 0x00


	//----- nvinfo : EIATTR_KPARAM_INFO
	.align		4
.L_13:
        /*003c*/ 	.byte	0x04, 0x17
        /*003e*/ 	.short	(.L_15 - .L_14)
.L_14:
        /*0040*/ 	.word	0x00000000
        /*0044*/ 	.short	0x000b
        /*0046*/ 	.short	0x0038
        /*0048*/ 	.byte	0x00, 0xf0, 0x11, 0x00


	//----- nvinfo : EIATTR_KPARAM_INFO
	.align		4
.L_15:
        /*004c*/ 	.byte	0x04, 0x17
        /*004e*/ 	.short	(.L_17 - .L_16)
.L_16:
        /*0050*/ 	.word	0x00000000
        /*0054*/ 	.short	0x000a
        /*0056*/ 	.short	0x0034
        /*0058*/ 	.byte	0x00, 0xf0, 0x11, 0x00


	//----- nvinfo : EIATTR_KPARAM_INFO
	.align		4
.L_17:
        /*005c*/ 	.byte	0x04, 0x17
        /*005e*/ 	.short	(.L_19 - .L_18)
.L_18:
        /*0060*/ 	.word	0x00000000
        /*0064*/ 	.short	0x0009
        /*0066*/ 	.short	0x0030
        /*0068*/ 	.byte	0x00, 0xf0, 0x11, 0x00


	//----- nvinfo : EIATTR_KPARAM_INFO
	.align		4
.L_19:
        /*006c*/ 	.byte	0x04, 0x17
        /*006e*/ 	.short	(.L_21 - .L_20)
.L_20:
        /*0070*/ 	.word	0x00000000
        /*0074*/ 	.short	0x0008
        /*0076*/ 	.short	0x002c
        /*0078*/ 	.byte	0x00, 0xf0, 0x11, 0x00


	//----- nvinfo : EIATTR_KPARAM_INFO
	.align		4
.L_21:
        /*007c*/ 	.byte	0x04, 0x17
        /*007e*/ 	.short	(.L_23 - .L_22)
.L_22:
        /*0080*/ 	.word	0x00000000
        /*0084*/ 	.short	0x0007
        /*0086*/ 	.short	0x0028
        /*0088*/ 	.byte	0x00, 0xf0, 0x11, 0x00


	//----- nvinfo : EIATTR_KPARAM_INFO
	.align		4
.L_23:
        /*008c*/ 	.byte	0x04, 0x17
        /*008e*/ 	.short	(.L_25 - .L_24)
.L_24:
        /*0090*/ 	.word	0x00000000
        /*0094*/ 	.short	0x0006
        /*0096*/ 	.short	0x0024
        /*0098*/ 	.byte	0x00, 0xf0, 0x11, 0x00


	//----- nvinfo : EIATTR_KPARAM_INFO
	.align		4
.L_25:
        /*009c*/ 	.byte	0x04, 0x17
        /*009e*/ 	.short	(.L_27 - .L_26)
.L_26:
        /*00a0*/ 	.word	0x00000000
        /*00a4*/ 	.short	0x0005
        /*00a6*/ 	.short	0x0020
        /*00a8*/ 	.byte	0x00, 0xf0, 0x11, 0x00


	//----- nvinfo : EIATTR_KPARAM_INFO
	.align		4
.L_27:
        /*00ac*/ 	.byte	0x04, 0x17
        /*00ae*/ 	.short	(.L_29 - .L_28)
.L_28:
        /*00b0*/ 	.word	0x00000000
        /*00b4*/ 	.short	0x0004
        /*00b6*/ 	.short	0x001c
        /*00b8*/ 	.byte	0x00, 0xf0, 0x11, 0x00


	//----- nvinfo : EIATTR_KPARAM_INFO
	.align		4
.L_29:
        /*00bc*/ 	.byte	0x04, 0x17
        /*00be*/ 	.short	(.L_31 - .L_30)
.L_30:
        /*00c0*/ 	.word	0x00000000
        /*00c4*/ 	.short	0x0003
        /*00c6*/ 	.short	0x0018
        /*00c8*/ 	.byte	0x00, 0xf0, 0x11, 0x00


	//----- nvinfo : EIATTR_KPARAM_INFO
	.align		4
.L_31:
        /*00cc*/ 	.byte	0x04, 0x17
        /*00ce*/ 	.short	(.L_33 - .L_32)
.L_32:
        /*00d0*/ 	.word	0x00000000
        /*00d4*/ 	.short	0x0002
        /*00d6*/ 	.short	0x0010
        /*00d8*/ 	.byte	0x00, 0xf4, 0x21, 0x00


	//----- nvinfo : EIATTR_KPARAM_INFO
	.align		4
.L_33:
        /*00dc*/ 	.byte	0x04, 0x17
        /*00de*/ 	.short	(.L_35 - .L_34)
.L_34:
        /*00e0*/ 	.word	0x00000000
        /*00e4*/ 	.short	0x0001
        /*00e6*/ 	.short	0x0008
        /*00e8*/ 	.byte	0x00, 0xf4, 0x21, 0x00


	//----- nvinfo : EIATTR_KPARAM_INFO
	.align		4
.L_35:
        /*00ec*/ 	.byte	0x04, 0x17
        /*00ee*/ 	.short	(.L_37 - .L_36)
.L_36:
        /*00f0*/ 	.word	0x00000000
        /*00f4*/ 	.short	0x0000
        /*00f6*/ 	.short	0x0000
        /*00f8*/ 	.byte	0x00, 0xf4, 0x21, 0x00


	//----- nvinfo : EIATTR_MAXREG_COUNT
	.align		4
.L_37:
        /*00fc*/ 	.byte	0x03, 0x1b
        /*00fe*/ 	.short	0x00ff


	//----- nvinfo : EIATTR_NUM_BARRIERS
	.align		4
        /*0100*/ 	.byte	0x02, 0x4c
        /*0102*/ 	.byte	0x01
	.zero		1


	//----- nvinfo : EIATTR_ANNOTATIONS
	.align		4
        /*0104*/ 	.byte	0x04, 0x55
        /*0106*/ 	.short	(.L_39 - .L_38)


	//   ....[0]....
.L_38:
        /*0108*/ 	.word	0x00000001
        /*010c*/ 	.byte	0x90, 0x07, 0x00, 0x00, 0x01, 0x00, 0x00, 0x00, 0xf0, 0x3a, 0x00, 0x00, 0x01, 0x00, 0x00, 0x00
        /*011c*/ 	.byte	0x30, 0x85, 0x00, 0x00


	//----- nvinfo : EIATTR_MERCURY_ISA_VERSION
	.align		4
.L_39:
        /*0120*/ 	.byte	0x03, 0x5f
        /*0122*/ 	.short	0x0000


	//----- nvinfo : EIATTR_EXIT_INSTR_OFFSETS
	.align		4
        /*0124*/ 	.byte	0x04, 0x1c
        /*0126*/ 	.short	(.L_41 - .L_40)


	//   ....[0]....
.L_40:
        /*0128*/ 	.word	0x00009490


	//   ....[1]....
        /*012c*/ 	.word	0x000094c0


	//----- nvinfo : EIATTR_REQNTID
	.align		4
.L_41:
        /*0130*/ 	.byte	0x04, 0x10
        /*0132*/ 	.short	(.L_43 - .L_42)
.L_42:
        /*0134*/ 	.word	0x00000040
        /*0138*/ 	.word	0x00000001
        /*013c*/ 	.word	0x00000001
.L_43:


//--------------------- .nv.callgraph             --------------------------
	.section	.nv.callgraph,"",@"SHT_CUDA_CALLGRAPH"
	.align	4
	.sectionentsize	8
	.align		4
        /*0000*/ 	.word	0x00000000
	.align		4
        /*0004*/ 	.word	0xffffffff
	.align		4
        /*0008*/ 	.word	0x00000000
	.align		4
        /*000c*/ 	.word	0xfffffffe
	.align		4
        /*0010*/ 	.word	0x00000000
	.align		4
        /*0014*/ 	.word	0xfffffffd
	.align		4
        /*0018*/ 	.word	0x00000000
	.align		4
        /*001c*/ 	.word	0xfffffffc


//--------------------- .nv.rel.action            --------------------------
	.section	.nv.rel.action,"",@"SHT_CUDA_RELOCINFO"
	.align	8
	.sectionentsize	8
        /*0000*/ 	.byte	0x73, 0x00, 0x00, 0x00, 0x00, 0x00, 0x00, 0x00, 0x00, 0x00, 0x00, 0x11, 0x25, 0x00, 0x05, 0x36


//--------------------- .nv.constant0.matmul_kernel --------------------------
	.section	.nv.constant0.matmul_kernel,"a",@progbits
	.sectionflags	@""
	.align	4
.nv.constant0.matmul_kernel:
	.zero		432


//--------------------- .text.matmul_kernel       --------------------------
	.section	.text.matmul_kernel,"ax",@progbits
	.sectioninfo	@"SHI_REGISTERS=255"
	.align	128
        .global         matmul_kernel
        .type           matmul_kernel,@function
        .size           matmul_kernel,(.L_x_5 - matmul_kernel)
        .other          matmul_kernel,@"STO_CUDA_ENTRY STV_DEFAULT"
matmul_kernel:
.text.matmul_kernel:
[----:B------:R-:W-:Y:S02]  /*0000*/  IMAD.MOV.U32 R1, RZ, RZ, c[0x0][0x28] ;  /* 0x00000a00ff017624 */ /* 0x000fe400078e00ff */
[----:B------:R-:W-:Y:S01]  /*0010*/  IMAD.MOV.U32 R0, RZ, RZ, c[0x0][0x17c] ;  /* 0x00005f00ff007624 */ /* 0x000fe200078e00ff */
[----:B------:R-:W0:Y:S01]  /*0020*/  S2R R5, SR_CTAID.X ;  /* 0x0000000000057919 */ /* 0x000e220000002500 */
[----:B------:R-:W-:Y:S01]  /*0030*/  ULDC UR4, c[0x0][0x180] ;  /* 0x0000600000047ab9 */ /* 0x000fe20000000800 */
[----:B------:R-:W-:Y:S01]  /*0040*/  IADD3 R1, R1, -0x8, RZ ;  /* 0xfffffff801017810 */ /* 0x000fe20007ffe0ff */
[----:B------:R-:W-:Y:S01]  /*0050*/  ULDC.64 UR6, c[0x0][0x118] ;  /* 0x0000460000067ab9 */ /* 0x000fe20000000a00 */
[----:B------:R-:W-:Y:S01]  /*0060*/  IADD3 R0, R0, 0x3f, RZ ;  /* 0x0000003f00007810 */ /* 0x000fe20007ffe0ff */
[----:B------:R-:W1:Y:S03]  /*0070*/  S2R R91, SR_TID.X ;  /* 0x00000000005b7919 */ /* 0x000e660000002100 */
[----:B------:R-:W-:-:S04]  /*0080*/  SHF.R.S32.HI R3, RZ, 0x1f, R0 ;  /* 0x0000001fff037819 */ /* 0x000fc80000011400 */
[----:B------:R-:W-:-:S04]  /*0090*/  LEA.HI R3, R3, R0, RZ, 0x6 ;  /* 0x0000000003037211 */ /* 0x000fc800078f30ff */
[----:B------:R-:W-:-:S05]  /*00a0*/  SHF.R.S32.HI R3, RZ, 0x6, R3 ;  /* 0x00000006ff037819 */ /* 0x000fca0000011403 */
[----:B------:R-:W-:Y:S01]  /*00b0*/  IMAD.SHL.U32 R4, R3, 0x8, RZ ;  /* 0x0000000803047824 */ /* 0x000fe200078e00ff */
[----:B0-----:R-:W-:-:S04]  /*00c0*/  IABS R8, R5 ;  /* 0x0000000500087213 */ /* 0x001fc80000000000 */
[-C--:B------:R-:W-:Y:S02]  /*00d0*/  IABS R7, R4.reuse ;  /* 0x0000000400077213 */ /* 0x080fe40000000000 */
[----:B------:R-:W-:Y:S02]  /*00e0*/  IABS R10, R4 ;  /* 0x00000004000a7213 */ /* 0x000fe40000000000 */
[----:B------:R-:W0:Y:S01]  /*00f0*/  I2F.RP R0, R7 ;  /* 0x0000000700007306 */ /* 0x000e220000209400 */
[----:B-1----:R-:W-:Y:S02]  /*0100*/  SHF.R.U32.HI R118, RZ, 0x5, R91 ;  /* 0x00000005ff767819 */ /* 0x002fe4000001165b */
[----:B------:R-:W-:Y:S02]  /*0110*/  LOP3.LUT R92, R91, 0x20, RZ, 0xc0, !PT ;  /* 0x000000205b5c7812 */ /* 0x000fe400078ec0ff */
[----:B------:R-:W-:-:S04]  /*0120*/  SGXT.U32 R118, R118, 0x1 ;  /* 0x000000017676781a */ /* 0x000fc80000000000 */
[C---:B------:R-:W-:Y:S02]  /*0130*/  LOP3.LUT R83, R118.reuse, 0x2, RZ, 0xfc, !PT ;  /* 0x0000000276537812 */ /* 0x040fe400078efcff */
[C---:B------:R-:W-:Y:S02]  /*0140*/  LOP3.LUT R85, R118.reuse, 0x4, RZ, 0xfc, !PT ;  /* 0x0000000476557812 */ /* 0x040fe400078efcff */
[C---:B------:R-:W-:Y:S02]  /*0150*/  LOP3.LUT R87, R118.reuse, 0x6, RZ, 0xfc, !PT ;  /* 0x0000000676577812 */ /* 0x040fe400078efcff */
[C---:B------:R-:W-:Y:S01]  /*0160*/  LOP3.LUT R88, R118.reuse, 0x8, RZ, 0xfc, !PT ;  /* 0x0000000876587812 */ /* 0x040fe200078efcff */
[----:B0-----:R-:W0:Y:S01]  /*0170*/  MUFU.RCP R0, R0 ;  /* 0x0000000000007308 */ /* 0x001e220000001000 */
[C---:B------:R-:W-:Y:S02]  /*0180*/  LOP3.LUT R89, R118.reuse, 0xa, RZ, 0xfc, !PT ;  /* 0x0000000a76597812 */ /* 0x040fe400078efcff */
[----:B------:R-:W-:-:S02]  /*0190*/  LOP3.LUT R90, R118, 0xc, RZ, 0xfc, !PT ;  /* 0x0000000c765a7812 */ /* 0x000fc400078efcff */
[C---:B------:R-:W-:Y:S02]  /*01a0*/  LOP3.LUT R252, R118.reuse, 0xe, RZ, 0xfc, !PT ;  /* 0x0000000e76fc7812 */ /* 0x040fe400078efcff */
[C---:B------:R-:W-:Y:S02]  /*01b0*/  LOP3.LUT R251, R118.reuse, 0x10, RZ, 0xfc, !PT ;  /* 0x0000001076fb7812 */ /* 0x040fe400078efcff */
[C---:B------:R-:W-:Y:S02]  /*01c0*/  LOP3.LUT R250, R118.reuse, 0x12, RZ, 0xfc, !PT ;  /* 0x0000001276fa7812 */ /* 0x040fe400078efcff */
[C---:B------:R-:W-:Y:S02]  /*01d0*/  LOP3.LUT R249, R118.reuse, 0x14, RZ, 0xfc, !PT ;  /* 0x0000001476f97812 */ /* 0x040fe400078efcff */
[C---:B------:R-:W-:Y:S02]  /*01e0*/  LOP3.LUT R248, R118.reuse, 0x16, RZ, 0xfc, !PT ;  /* 0x0000001676f87812 */ /* 0x040fe400078efcff */
[----:B------:R-:W-:-:S02]  /*01f0*/  LOP3.LUT R247, R118, 0x18, RZ, 0xfc, !PT ;  /* 0x0000001876f77812 */ /* 0x000fc400078efcff */
[----:B0-----:R-:W-:Y:S01]  /*0200*/  IADD3 R2, R0, 0xffffffe, RZ ;  /* 0x0ffffffe00027810 */ /* 0x001fe20007ffe0ff */
[----:B------:R-:W-:Y:S01]  /*0210*/  IMAD.MOV R0, RZ, RZ, -R10 ;  /* 0x000000ffff007224 */ /* 0x000fe200078e0a0a */
[C---:B------:R-:W-:Y:S02]  /*0220*/  LOP3.LUT R246, R118.reuse, 0x1a, RZ, 0xfc, !PT ;  /* 0x0000001a76f67812 */ /* 0x040fe400078efcff */
[----:B------:R0:W1:Y:S01]  /*0230*/  F2I.FTZ.U32.TRUNC.NTZ R3, R2 ;  /* 0x0000000200037305 */ /* 0x000062000021f000 */
[C---:B------:R-:W-:Y:S02]  /*0240*/  LOP3.LUT R245, R118.reuse, 0x1c, RZ, 0xfc, !PT ;  /* 0x0000001c76f57812 */ /* 0x040fe400078efcff */
[C---:B------:R-:W-:Y:S02]  /*0250*/  LOP3.LUT R244, R118.reuse, 0x1e, RZ, 0xfc, !PT ;  /* 0x0000001e76f47812 */ /* 0x040fe400078efcff */
[C---:B------:R-:W-:Y:S02]  /*0260*/  LOP3.LUT R243, R118.reuse, 0x20, RZ, 0xfc, !PT ;  /* 0x0000002076f37812 */ /* 0x040fe400078efcff */
[C---:B------:R-:W-:Y:S01]  /*0270*/  LOP3.LUT R242, R118.reuse, 0x22, RZ, 0xfc, !PT ;  /* 0x0000002276f27812 */ /* 0x040fe200078efcff */
[----:B0-----:R-:W-:Y:S01]  /*0280*/  IMAD.MOV.U32 R2, RZ, RZ, RZ ;  /* 0x000000ffff027224 */ /* 0x001fe200078e00ff */
[----:B------:R-:W-:-:S02]  /*0290*/  LOP3.LUT R241, R118, 0x24, RZ, 0xfc, !PT ;  /* 0x0000002476f17812 */ /* 0x000fc400078efcff */
[C---:B------:R-:W-:Y:S02]  /*02a0*/  LOP3.LUT R240, R118.reuse, 0x26, RZ, 0xfc, !PT ;  /* 0x0000002676f07812 */ /* 0x040fe400078efcff */
[C---:B------:R-:W-:Y:S01]  /*02b0*/  LOP3.LUT R239, R118.reuse, 0x28, RZ, 0xfc, !PT ;  /* 0x0000002876ef7812 */ /* 0x040fe200078efcff */
[--C-:B-1----:R-:W-:Y:S01]  /*02c0*/  IMAD.MOV R6, RZ, RZ, -R3.reuse ;  /* 0x000000ffff067224 */ /* 0x102fe200078e0a03 */
[C---:B------:R-:W-:Y:S02]  /*02d0*/  LOP3.LUT R238, R118.reuse, 0x2a, RZ, 0xfc, !PT ;  /* 0x0000002a76ee7812 */ /* 0x040fe400078efcff */
[----:B------:R-:W-:Y:S01]  /*02e0*/  LOP3.LUT R237, R118, 0x2c, RZ, 0xfc, !PT ;  /* 0x0000002c76ed7812 */ /* 0x000fe200078efcff */
[----:B------:R-:W-:Y:S01]  /*02f0*/  IMAD R9, R6, R7, RZ ;  /* 0x0000000706097224 */ /* 0x000fe200078e02ff */
[C---:B------:R-:W-:Y:S01]  /*0300*/  LOP3.LUT R236, R118.reuse, 0x2e, RZ, 0xfc, !PT ;  /* 0x0000002e76ec7812 */ /* 0x040fe200078efcff */
[----:B------:R-:W-:Y:S01]  /*0310*/  IMAD.MOV.U32 R6, RZ, RZ, R8 ;  /* 0x000000ffff067224 */ /* 0x000fe200078e0008 */
[C---:B------:R-:W-:Y:S01]  /*0320*/  LOP3.LUT R235, R118.reuse, 0x30, RZ, 0xfc, !PT ;  /* 0x0000003076eb7812 */ /* 0x040fe200078efcff */
[----:B------:R-:W-:Y:S01]  /*0330*/  IMAD.HI.U32 R3, R3, R9, R2 ;  /* 0x0000000903037227 */ /* 0x000fe200078e0002 */
[----:B------:R-:W-:-:S02]  /*0340*/  LOP3.LUT R234, R118, 0x32, RZ, 0xfc, !PT ;  /* 0x0000003276ea7812 */ /* 0x000fc400078efcff */
[C---:B------:R-:W-:Y:S02]  /*0350*/  LOP3.LUT R233, R118.reuse, 0x34, RZ, 0xfc, !PT ;  /* 0x0000003476e97812 */ /* 0x040fe400078efcff */
[C---:B------:R-:W-:Y:S01]  /*0360*/  LOP3.LUT R232, R118.reuse, 0x36, RZ, 0xfc, !PT ;  /* 0x0000003676e87812 */ /* 0x040fe200078efcff */
[----:B------:R-:W-:Y:S01]  /*0370*/  IMAD.HI.U32 R3, R3, R6, RZ ;  /* 0x0000000603037227 */ /* 0x000fe200078e00ff */
[C---:B------:R-:W-:Y:S02]  /*0380*/  LOP3.LUT R231, R118.reuse, 0x38, RZ, 0xfc, !PT ;  /* 0x0000003876e77812 */ /* 0x040fe400078efcff */
[C---:B------:R-:W-:Y:S01]  /*0390*/  LOP3.LUT R230, R118.reuse, 0x3a, RZ, 0xfc, !PT ;  /* 0x0000003a76e67812 */ /* 0x040fe200078efcff */
[----:B------:R-:W-:Y:S01]  /*03a0*/  IMAD R0, R3, R0, R6 ;  /* 0x0000000003007224 */ /* 0x000fe200078e0206 */
[C---:B------:R-:W-:Y:S02]  /*03b0*/  LOP3.LUT R229, R118.reuse, 0x3c, RZ, 0xfc, !PT ;  /* 0x0000003c76e57812 */ /* 0x040fe400078efcff */
[----:B------:R-:W-:-:S02]  /*03c0*/  LOP3.LUT R228, R118, 0x3e, RZ, 0xfc, !PT ;  /* 0x0000003e76e47812 */ /* 0x000fc400078efcff */
[----:B------:R-:W-:-:S13]  /*03d0*/  ISETP.GT.U32.AND P1, PT, R7, R0, PT ;  /* 0x000000000700720c */ /* 0x000fda0003f24070 */
[----:B------:R-:W-:Y:S01]  /*03e0*/  @!P1 IMAD.IADD R0, R0, 0x1, -R7 ;  /* 0x0000000100009824 */ /* 0x000fe200078e0a07 */
[----:B------:R-:W-:Y:S02]  /*03f0*/  @!P1 IADD3 R3, R3, 0x1, RZ ;  /* 0x0000000103039810 */ /* 0x000fe40007ffe0ff */
[----:B------:R-:W-:Y:S02]  /*0400*/  ISETP.NE.AND P1, PT, R4, RZ, PT ;  /* 0x000000ff0400720c */ /* 0x000fe40003f25270 */
[----:B------:R-:W-:Y:S02]  /*0410*/  ISETP.GE.U32.AND P0, PT, R0, R7, PT ;  /* 0x000000070000720c */ /* 0x000fe40003f06070 */
[----:B------:R-:W-:-:S04]  /*0420*/  LOP3.LUT R0, R5, R4, RZ, 0x3c, !PT ;  /* 0x0000000405007212 */ /* 0x000fc800078e3cff */
[----:B------:R-:W-:Y:S01]  /*0430*/  ISETP.GE.AND P2, PT, R0, RZ, PT ;  /* 0x000000ff0000720c */ /* 0x000fe20003f46270 */
[----:B------:R-:W-:-:S05]  /*0440*/  IMAD.MOV.U32 R0, RZ, RZ, 0x1f ;  /* 0x0000001fff007424 */ /* 0x000fca00078e00ff */
[----:B------:R-:W-:Y:S02]  /*0450*/  IADD3 R0, R0, c[0x0][0x178], RZ ;  /* 0x00005e0000007a10 */ /* 0x000fe40007ffe0ff */
[----:B------:R-:W-:-:S05]  /*0460*/  @P0 IADD3 R3, R3, 0x1, RZ ;  /* 0x0000000103030810 */ /* 0x000fca0007ffe0ff */
[----:B------:R-:W-:Y:S01]  /*0470*/  IMAD.MOV.U32 R2, RZ, RZ, R3 ;  /* 0x000000ffff027224 */ /* 0x000fe200078e0003 */
[----:B------:R-:W-:-:S03]  /*0480*/  SHF.R.S32.HI R3, RZ, 0x1f, R0 ;  /* 0x0000001fff037819 */ /* 0x000fc60000011400 */
[----:B------:R-:W-:Y:S01]  /*0490*/  @!P2 IMAD.MOV R2, RZ, RZ, -R2 ;  /* 0x000000ffff02a224 */ /* 0x000fe200078e0a02 */
[----:B------:R-:W-:Y:S02]  /*04a0*/  @!P1 LOP3.LUT R2, RZ, R4, RZ, 0x33, !PT ;  /* 0x00000004ff029212 */ /* 0x000fe400078e33ff */
[----:B------:R-:W-:-:S03]  /*04b0*/  LEA.HI R3, R3, R0, RZ, 0x5 ;  /* 0x0000000003037211 */ /* 0x000fc600078f28ff */
[----:B------:R-:W-:Y:S02]  /*04c0*/  IMAD.SHL.U32 R226, R2, 0x8, RZ ;  /* 0x0000000802e27824 */ /* 0x000fe400078e00ff */
[----:B------:R-:W-:-:S03]  /*04d0*/  IMAD.MOV R2, RZ, RZ, -R2 ;  /* 0x000000ffff027224 */ /* 0x000fc600078e0a02 */
[----:B------:R-:W-:Y:S01]  /*04e0*/  LEA.HI.SX32 R3, R3, -R226, 0x1b ;  /* 0x800000e203037211 */ /* 0x000fe200078fdaff */
[----:B------:R-:W-:-:S03]  /*04f0*/  IMAD R4, R4, R2, R5 ;  /* 0x0000000204047224 */ /* 0x000fc600078e0205 */
[----:B------:R-:W-:Y:S02]  /*0500*/  IMNMX R11, R3, 0x8, PT ;  /* 0x00000008030b7817 */ /* 0x000fe40003800200 */
[----:B------:R-:W-:Y:S02]  /*0510*/  IABS R9, R4 ;  /* 0x0000000400097213 */ /* 0x000fe40000000000 */
[----:B------:R-:W-:-:S04]  /*0520*/  IABS R7, R11 ;  /* 0x0000000b00077213 */ /* 0x000fc80000000000 */
[----:B------:R-:W0:Y:S08]  /*0530*/  I2F.RP R0, R7 ;  /* 0x0000000700007306 */ /* 0x000e300000209400 */
[----:B0-----:R-:W0:Y:S02]  /*0540*/  MUFU.RCP R0, R0 ;  /* 0x0000000000007308 */ /* 0x001e240000001000 */
[----:B0-----:R-:W-:-:S06]  /*0550*/  IADD3 R3, R0, 0xffffffe, RZ ;  /* 0x0ffffffe00037810 */ /* 0x001fcc0007ffe0ff */
[----:B------:R-:W0:Y:S02]  /*0560*/  F2I.FTZ.U32.TRUNC.NTZ R3, R3 ;  /* 0x0000000300037305 */ /* 0x000e24000021f000 */
[----:B0-----:R-:W-:-:S04]  /*0570*/  IMAD.MOV R6, RZ, RZ, -R3 ;  /* 0x000000ffff067224 */ /* 0x001fc800078e0a03 */
[----:B------:R-:W-:Y:S01]  /*0580*/  IMAD.MOV.U32 R2, RZ, RZ, R6 ;  /* 0x000000ffff027224 */ /* 0x000fe200078e0006 */
[----:B------:R-:W-:-:S03]  /*0590*/  IABS R6, R11 ;  /* 0x0000000b00067213 */ /* 0x000fc60000000000 */
[----:B------:R-:W-:Y:S02]  /*05a0*/  IMAD R5, R2, R7, RZ ;  /* 0x0000000702057224 */ /* 0x000fe400078e02ff */
[----:B------:R-:W-:Y:S02]  /*05b0*/  IMAD.MOV.U32 R2, RZ, RZ, RZ ;  /* 0x000000ffff027224 */ /* 0x000fe400078e00ff */
[----:B------:R-:W-:Y:S02]  /*05c0*/  IMAD.MOV R0, RZ, RZ, -R6 ;  /* 0x000000ffff007224 */ /* 0x000fe400078e0a06 */
[----:B------:R-:W-:Y:S01]  /*05d0*/  IMAD.HI.U32 R2, R3, R5, R2 ;  /* 0x0000000503027227 */ /* 0x000fe200078e0002 */
[----:B------:R-:W-:-:S05]  /*05e0*/  LOP3.LUT R3, R91, 0x1f, RZ, 0xc0, !PT ;  /* 0x0000001f5b037812 */ /* 0x000fca00078ec0ff */
[----:B------:R-:W-:-:S04]  /*05f0*/  IMAD.HI.U32 R2, R2, R9, RZ ;  /* 0x0000000902027227 */ /* 0x000fc800078e00ff */
[----:B------:R-:W-:-:S05]  /*0600*/  IMAD R0, R2, R0, R9 ;  /* 0x0000000002007224 */ /* 0x000fca00078e0209 */
[----:B------:R-:W-:-:S13]  /*0610*/  ISETP.GT.U32.AND P1, PT, R7, R0, PT ;  /* 0x000000000700720c */ /* 0x000fda0003f24070 */
[----:B------:R-:W-:Y:S01]  /*0620*/  @!P1 IMAD.IADD R0, R0, 0x1, -R7 ;  /* 0x0000000100009824 */ /* 0x000fe200078e0a07 */
[----:B------:R-:W-:Y:S02]  /*0630*/  @!P1 IADD3 R2, R2, 0x1, RZ ;  /* 0x0000000102029810 */ /* 0x000fe40007ffe0ff */
[----:B------:R-:W-:Y:S02]  /*0640*/  ISETP.NE.AND P1, PT, R11, RZ, PT ;  /* 0x000000ff0b00720c */ /* 0x000fe40003f25270 */
[----:B------:R-:W-:Y:S02]  /*0650*/  ISETP.GE.U32.AND P0, PT, R0, R7, PT ;  /* 0x000000070000720c */ /* 0x000fe40003f06070 */
[----:B------:R-:W-:-:S04]  /*0660*/  LOP3.LUT R0, R4, R11, RZ, 0x3c, !PT ;  /* 0x0000000b04007212 */ /* 0x000fc800078e3cff */
[----:B------:R-:W-:-:S07]  /*0670*/  ISETP.GE.AND P2, PT, R0, RZ, PT ;  /* 0x000000ff0000720c */ /* 0x000fce0003f46270 */
[----:B------:R-:W-:-:S06]  /*0680*/  @P0 IADD3 R2, R2, 0x1, RZ ;  /* 0x0000000102020810 */ /* 0x000fcc0007ffe0ff */
[----:B------:R-:W-:Y:S01]  /*0690*/  @!P2 IMAD.MOV R2, RZ, RZ, -R2 ;  /* 0x000000ffff02a224 */ /* 0x000fe200078e0a02 */
[----:B------:R-:W-:-:S05]  /*06a0*/  @!P1 LOP3.LUT R2, RZ, R11, RZ, 0x33, !PT ;  /* 0x0000000bff029212 */ /* 0x000fca00078e33ff */
[----:B------:R-:W-:Y:S02]  /*06b0*/  IMAD.MOV R0, RZ, RZ, -R2 ;  /* 0x000000ffff007224 */ /* 0x000fe400078e0a02 */
[----:B------:R-:W-:Y:S02]  /*06c0*/  IMAD.SHL.U32 R117, R2, 0x40, RZ ;  /* 0x0000004002757824 */ /* 0x000fe400078e00ff */
[----:B------:R-:W-:Y:S02]  /*06d0*/  IMAD R0, R11, R0, R4 ;  /* 0x000000000b007224 */ /* 0x000fe400078e0204 */
[----:B------:R-:W-:Y:S02]  /*06e0*/  IMAD.MOV.U32 R4, RZ, RZ, c[0x0][0x180] ;  /* 0x00006000ff047624 */ /* 0x000fe400078e00ff */
[----:B------:R-:W-:-:S03]  /*06f0*/  IMAD.IADD R226, R226, 0x1, R0 ;  /* 0x00000001e2e27824 */ /* 0x000fc600078e0200 */
[----:B------:R-:W-:Y:S01]  /*0700*/  IADD3 R0, R4, 0x3f, RZ ;  /* 0x0000003f04007810 */ /* 0x000fe20007ffe0ff */
[----:B------:R-:W-:-:S03]  /*0710*/  IMAD R226, R226, 0x20, R3 ;  /* 0x00000020e2e27824 */ /* 0x000fc600078e0203 */
[----:B------:R-:W-:-:S13]  /*0720*/  ISETP.GT.AND P0, PT, R0, 0x3f, PT ;  /* 0x0000003f0000780c */ /* 0x000fda0003f04270 */
[----:B------:R-:W-:Y:S05]  /*0730*/  @P0 BRA `(.L_x_0) ;  /* 0x000000c000000947 */ /* 0x000fea0003800000 */
[C---:B------:R-:W-:Y:S01]  /*0740*/  IMAD.SHL.U32 R0, R91.reuse, 0x20, RZ ;  /* 0x000000205b007824 */ /* 0x040fe200078e00ff */
[----:B------:R-:W-:Y:S01]  /*0750*/  CS2R R64, SRZ ;  /* 0x0000000000407805 */ /* 0x000fe2000001ff00 */
[----:B------:R-:W-:Y:S01]  /*0760*/  IMAD.SHL.U32 R227, R91, 0x8, RZ ;  /* 0x000000085be37824 */ /* 0x000fe200078e00ff */
[----:B------:R-:W-:Y:S01]  /*0770*/  CS2R R8, SRZ ;  /* 0x0000000000087805 */ /* 0x000fe2000001ff00 */
[----:B------:R-:W-:Y:S01]  /*0780*/  CS2R R76, SRZ ;  /* 0x00000000004c7805 */ /* 0x000fe2000001ff00 */
[----:B------:R0:W-:Y:S01]  /*0790*/  STL [R1], R0 ;  /* 0x0000000001007387 */ /* 0x0001e20000100800 */
[----:B------:R-:W-:Y:S01]  /*07a0*/  CS2R R6, SRZ ;  /* 0x0000000000067805 */ /* 0x000fe2000001ff00 */
[----:B------:R-:W-:Y:S01]  /*07b0*/  CS2R R66, SRZ ;  /* 0x0000000000427805 */ /* 0x000fe2000001ff00 */
[----:B------:R-:W-:Y:S01]  /*07c0*/  CS2R R4, SRZ ;  /* 0x0000000000047805 */ /* 0x000fe2000001ff00 */
[----:B------:R-:W-:Y:S01]  /*07d0*/  CS2R R78, SRZ ;  /* 0x00000000004e7805 */ /* 0x000fe2000001ff00 */
[----:B------:R-:W-:Y:S01]  /*07e0*/  CS2R R2, SRZ ;  /* 0x0000000000027805 */ /* 0x000fe2000001ff00 */
[----:B------:R-:W-:Y:S05]  /*07f0*/  BRA `(.L_x_1) ;  /* 0x00007d3000007947 */ /* 0x000fea0003800000 */
.L_x_0:
[----:B------:R-:W-:Y:S01]  /*0800*/  IABS R5, c[0x0][0x17c] ;  /* 0x00005f0000057a13 */ /* 0x000fe20000000000 */
[----:B------:R-:W-:Y:S01]  /*0810*/  IMAD.MOV.U32 R8, RZ, RZ, RZ ;  /* 0x000000ffff087224 */ /* 0x000fe200078e00ff */
[----:B------:R-:W-:Y:S01]  /*0820*/  IADD3 R2, R117, 0x3f, RZ ;  /* 0x0000003f75027810 */ /* 0x000fe20007ffe0ff */
[----:B------:R-:W-:Y:S01]  /*0830*/  IMAD.SHL.U32 R227, R91, 0x8, RZ ;  /* 0x000000085be37824 */ /* 0x000fe200078e00ff */
[----:B------:R-:W0:Y:S01]  /*0840*/  I2F.RP R3, R5 ;  /* 0x0000000500037306 */ /* 0x000e220000209400 */
[C---:B------:R-:W-:Y:S01]  /*0850*/  IADD3 R6, R117.reuse, 0x3e, RZ ;  /* 0x0000003e75067810 */ /* 0x040fe20007ffe0ff */
[----:B------:R-:W-:Y:S01]  /*0860*/  IMAD.SHL.U32 R116, R92, 0x20, RZ ;  /* 0x000000205c747824 */ /* 0x000fe200078e00ff */
[C---:B------:R-:W-:Y:S01]  /*0870*/  IADD3 R11, R117.reuse, 0x3d, RZ ;  /* 0x0000003d750b7810 */ /* 0x040fe20007ffe0ff */
[----:B------:R-:W-:Y:S01]  /*0880*/  IMAD.MOV.U32 R115, RZ, RZ, c[0x0][0x18c] ;  /* 0x00006300ff737624 */ /* 0x000fe200078e00ff */
[----:B------:R-:W-:Y:S01]  /*0890*/  IABS R10, R6 ;  /* 0x00000006000a7213 */ /* 0x000fe20000000000 */
[----:B------:R-:W-:Y:S01]  /*08a0*/  CS2R R96, SRZ ;  /* 0x0000000000607805 */ /* 0x000fe2000001ff00 */
[----:B------:R-:W-:Y:S01]  /*08b0*/  IADD3 R13, R117, 0x3c, RZ ;  /* 0x0000003c750d7810 */ /* 0x000fe20007ffe0ff */
[----:B------:R-:W-:Y:S01]  /*08c0*/  IMAD.SHL.U32 R115, R115, 0x40, RZ ;  /* 0x0000004073737824 */ /* 0x000fe200078e00ff */
[----:B------:R-:W-:Y:S01]  /*08d0*/  ISETP.GE.AND P4, PT, R2, RZ, PT ;  /* 0x000000ff0200720c */ /* 0x000fe20003f86270 */
[----:B------:R-:W-:Y:S01]  /*08e0*/  CS2R R98, SRZ ;  /* 0x0000000000627805 */ /* 0x000fe2000001ff00 */
[----:B------:R-:W-:-:S02]  /*08f0*/  ISETP.GE.AND P5, PT, R6, RZ, PT ;  /* 0x000000ff0600720c */ /* 0x000fc40003fa6270 */
[----:B------:R-:W-:Y:S02]  /*0900*/  IADD3 R14, R117, 0x3a, RZ ;  /* 0x0000003a750e7810 */ /* 0x000fe40007ffe0ff */
[----:B------:R-:W-:Y:S01]  /*0910*/  ISETP.GE.AND P2, PT, R11, RZ, PT ;  /* 0x000000ff0b00720c */ /* 0x000fe20003f46270 */
[----:B0-----:R-:W0:Y:S01]  /*0920*/  MUFU.RCP R3, R3 ;  /* 0x0000000300037308 */ /* 0x001e220000001000 */
[C---:B------:R-:W-:Y:S02]  /*0930*/  IADD3 R17, R117.reuse, 0x37, RZ ;  /* 0x0000003775117810 */ /* 0x040fe40007ffe0ff */
[----:B------:R-:W-:Y:S02]  /*0940*/  IADD3 R18, R117, 0x36, RZ ;  /* 0x0000003675127810 */ /* 0x000fe40007ffe0ff */
[----:B------:R-:W-:Y:S02]  /*0950*/  IABS R15, R17 ;  /* 0x00000011000f7213 */ /* 0x000fe40000000000 */
[----:B------:R-:W-:-:S02]  /*0960*/  IABS R16, R18 ;  /* 0x0000001200107213 */ /* 0x000fc40000000000 */
[C---:B------:R-:W-:Y:S02]  /*0970*/  IADD3 R24, R117.reuse, 0x35, RZ ;  /* 0x0000003575187810 */ /* 0x040fe40007ffe0ff */
[C---:B------:R-:W-:Y:S02]  /*0980*/  IADD3 R25, R117.reuse, 0x34, RZ ;  /* 0x0000003475197810 */ /* 0x040fe40007ffe0ff */
[----:B------:R-:W-:Y:S02]  /*0990*/  IADD3 R26, R117, 0x33, RZ ;  /* 0x00000033751a7810 */ /* 0x000fe40007ffe0ff */
[----:B------:R-:W-:Y:S02]  /*09a0*/  IABS R19, R25 ;  /* 0x0000001900137213 */ /* 0x000fe40000000000 */
[----:B0-----:R-:W-:Y:S02]  /*09b0*/  IADD3 R9, R3, 0xffffffe, RZ ;  /* 0x0ffffffe03097810 */ /* 0x001fe40007ffe0ff */
[----:B------:R-:W-:-:S02]  /*09c0*/  IABS R21, R26 ;  /* 0x0000001a00157213 */ /* 0x000fc40000000000 */
[C---:B------:R-:W-:Y:S02]  /*09d0*/  IADD3 R28, R117.reuse, 0x31, RZ ;  /* 0x00000031751c7810 */ /* 0x040fe40007ffe0ff */
[----:B------:R-:W0:Y:S01]  /*09e0*/  F2I.FTZ.U32.TRUNC.NTZ R9, R9 ;  /* 0x0000000900097305 */ /* 0x000e22000021f000 */
[C---:B------:R-:W-:Y:S02]  /*09f0*/  IADD3 R27, R117.reuse, 0x32, RZ ;  /* 0x00000032751b7810 */ /* 0x040fe40007ffe0ff */
[----:B------:R-:W-:Y:S02]  /*0a00*/  IABS R23, R28 ;  /* 0x0000001c00177213 */ /* 0x000fe40000000000 */
[----:B------:R-:W-:Y:S02]  /*0a10*/  IABS R22, R27 ;  /* 0x0000001b00167213 */ /* 0x000fe40000000000 */
[C---:B------:R-:W-:Y:S02]  /*0a20*/  IADD3 R29, R117.reuse, 0x30, RZ ;  /* 0x00000030751d7810 */ /* 0x040fe40007ffe0ff */
[----:B------:R-:W-:-:S02]  /*0a30*/  IADD3 R30, R117, 0x2f, RZ ;  /* 0x0000002f751e7810 */ /* 0x000fc40007ffe0ff */
[C---:B------:R-:W-:Y:S02]  /*0a40*/  IADD3 R34, R117.reuse, 0x27, RZ ;  /* 0x0000002775227810 */ /* 0x040fe40007ffe0ff */
[C---:B------:R-:W-:Y:S02]  /*0a50*/  IADD3 R33, R117.reuse, 0x28, RZ ;  /* 0x0000002875217810 */ /* 0x040fe40007ffe0ff */
[----:B------:R-:W-:Y:S01]  /*0a60*/  IADD3 R35, R117, 0x26, RZ ;  /* 0x0000002675237810 */ /* 0x000fe20007ffe0ff */
[----:B0-----:R-:W-:Y:S01]  /*0a70*/  IMAD.MOV R4, RZ, RZ, -R9 ;  /* 0x000000ffff047224 */ /* 0x001fe200078e0a09 */
[----:B------:R-:W-:Y:S02]  /*0a80*/  IABS R31, R34 ;  /* 0x00000022001f7213 */ /* 0x000fe40000000000 */
[----:B------:R-:W-:Y:S01]  /*0a90*/  IABS R32, R35 ;  /* 0x0000002300207213 */ /* 0x000fe20000000000 */
[----:B------:R-:W-:Y:S01]  /*0aa0*/  IMAD R7, R4, R5, RZ ;  /* 0x0000000504077224 */ /* 0x000fe200078e02ff */
[----:B------:R-:W-:-:S02]  /*0ab0*/  IABS R4, R2 ;  /* 0x0000000200047213 */ /* 0x000fc40000000000 */
[----:B------:R-:W-:Y:S01]  /*0ac0*/  IADD3 R37, R117, 0x23, RZ ;  /* 0x0000002375257810 */ /* 0x000fe20007ffe0ff */
[----:B------:R-:W-:Y:S01]  /*0ad0*/  IMAD.HI.U32 R8, R9, R7, R8 ;  /* 0x0000000709087227 */ /* 0x000fe200078e0008 */
[----:B------:R-:W-:Y:S02]  /*0ae0*/  IABS R9, R11 ;  /* 0x0000000b00097213 */ /* 0x000fe40000000000 */
[----:B------:R-:W-:Y:S02]  /*0af0*/  IABS R11, R14 ;  /* 0x0000000e000b7213 */ /* 0x000fe40000000000 */
[C---:B------:R-:W-:Y:S01]  /*0b00*/  IADD3 R39, R117.reuse, 0x22, RZ ;  /* 0x0000002275277810 */ /* 0x040fe20007ffe0ff */
[----:B------:R-:W-:Y:S01]  /*0b10*/  IMAD.HI.U32 R3, R8, R4, RZ ;  /* 0x0000000408037227 */ /* 0x000fe200078e00ff */
[----:B------:R-:W-:Y:S02]  /*0b20*/  IADD3 R40, R117, 0x21, RZ ;  /* 0x0000002175287810 */ /* 0x000fe40007ffe0ff */
[----:B------:R-:W-:Y:S01]  /*0b30*/  IABS R36, R39 ;  /* 0x0000002700247213 */ /* 0x000fe20000000000 */
[----:B------:R-:W-:Y:S01]  /*0b40*/  IMAD.MOV R3, RZ, RZ, -R3 ;  /* 0x000000ffff037224 */ /* 0x000fe200078e0a03 */
[----:B------:R-:W-:-:S02]  /*0b50*/  IABS R38, R40 ;  /* 0x0000002800267213 */ /* 0x000fc40000000000 */
[----:B------:R-:W-:Y:S01]  /*0b60*/  IADD3 R42, R117, 0x20, RZ ;  /* 0x00000020752a7810 */ /* 0x000fe20007ffe0ff */
[----:B------:R-:W-:Y:S01]  /*0b70*/  IMAD R4, R5, R3, R4 ;  /* 0x0000000305047224 */ /* 0x000fe200078e0204 */
[C---:B------:R-:W-:Y:S01]  /*0b80*/  IADD3 R43, R117.reuse, 0x1f, RZ ;  /* 0x0000001f752b7810 */ /* 0x040fe20007ffe0ff */
[C---:B------:R-:W-:Y:S01]  /*0b90*/  IMAD.HI.U32 R3, R8.reuse, R10, RZ ;  /* 0x0000000a08037227 */ /* 0x040fe200078e00ff */
[----:B------:R-:W-:Y:S02]  /*0ba0*/  IADD3 R44, R117, 0x1e, RZ ;  /* 0x0000001e752c7810 */ /* 0x000fe40007ffe0ff */
[----:B------:R-:W-:Y:S01]  /*0bb0*/  ISETP.GT.U32.AND P0, PT, R5, R4, PT ;  /* 0x000000040500720c */ /* 0x000fe20003f04070 */
[----:B------:R-:W-:Y:S01]  /*0bc0*/  IMAD.MOV R7, RZ, RZ, -R3 ;  /* 0x000000ffff077224 */ /* 0x000fe200078e0a03 */
[C---:B------:R-:W-:Y:S01]  /*0bd0*/  IADD3 R45, R117.reuse, 0x1d, RZ ;  /* 0x0000001d752d7810 */ /* 0x040fe20007ffe0ff */
[----:B------:R-:W-:Y:S01]  /*0be0*/  IMAD.HI.U32 R3, R8, R9, RZ ;  /* 0x0000000908037227 */ /* 0x000fe200078e00ff */
[----:B------:R-:W-:-:S02]  /*0bf0*/  IADD3 R46, R117, 0x1c, RZ ;  /* 0x0000001c752e7810 */ /* 0x000fc40007ffe0ff */
[----:B------:R-:W-:Y:S01]  /*0c00*/  IABS R41, R45 ;  /* 0x0000002d00297213 */ /* 0x000fe20000000000 */
[----:B------:R-:W-:Y:S01]  /*0c10*/  IMAD.MOV R12, RZ, RZ, -R3 ;  /* 0x000000ffff0c7224 */ /* 0x000fe200078e0a03 */
[----:B------:R-:W-:Y:S01]  /*0c20*/  IADD3 R47, R117, 0x19, RZ ;  /* 0x00000019752f7810 */ /* 0x000fe20007ffe0ff */
[C---:B------:R-:W-:Y:S01]  /*0c30*/  IMAD R10, R5.reuse, R7, R10 ;  /* 0x00000007050a7224 */ /* 0x040fe200078e020a */
[----:B------:R-:W-:Y:S01]  /*0c40*/  IABS R7, R13 ;  /* 0x0000000d00077213 */ /* 0x000fe20000000000 */
[----:B------:R-:W-:Y:S01]  /*0c50*/  IMAD R3, R5, R12, R9 ;  /* 0x0000000c05037224 */ /* 0x000fe200078e0209 */
[----:B------:R-:W-:Y:S02]  /*0c60*/  IADD3 R12, R117, 0x3b, RZ ;  /* 0x0000003b750c7810 */ /* 0x000fe40007ffe0ff */
[----:B------:R-:W-:Y:S01]  /*0c70*/  @!P0 IADD3 R4, R4, -R5, RZ ;  /* 0x8000000504048210 */ /* 0x000fe20007ffe0ff */
[----:B------:R-:W-:Y:S01]  /*0c80*/  IMAD.HI.U32 R2, R8, R7, RZ ;  /* 0x0000000708027227 */ /* 0x000fe200078e00ff */
[----:B------:R-:W-:-:S02]  /*0c90*/  ISETP.GT.U32.AND P3, PT, R5, R3, PT ;  /* 0x000000030500720c */ /* 0x000fc40003f64070 */
[C---:B------:R-:W-:Y:S01]  /*0ca0*/  ISETP.GT.U32.AND P1, PT, R5.reuse, R4, PT ;  /* 0x000000040500720c */ /* 0x040fe20003f24070 */
[----:B------:R-:W-:Y:S01]  /*0cb0*/  IMAD.MOV R2, RZ, RZ, -R2 ;  /* 0x000000ffff027224 */ /* 0x000fe200078e0a02 */
[C---:B------:R-:W-:Y:S02]  /*0cc0*/  ISETP.GT.U32.AND P6, PT, R5.reuse, R10, PT ;  /* 0x0000000a0500720c */ /* 0x040fe40003fc4070 */
[----:B------:R-:W-:Y:S01]  /*0cd0*/  IABS R9, R12 ;  /* 0x0000000c00097213 */ /* 0x000fe20000000000 */
[----:B------:R-:W-:Y:S01]  /*0ce0*/  IMAD R6, R5, R2, R7 ;  /* 0x0000000205067224 */ /* 0x000fe200078e0207 */
[C---:B------:R-:W-:Y:S02]  /*0cf0*/  IADD3 R48, R117.reuse, 0x18, RZ ;  /* 0x0000001875307810 */ /* 0x040fe40007ffe0ff */
[C---:B------:R-:W-:Y:S01]  /*0d00*/  IADD3 R52, R117.reuse, 0x16, RZ ;  /* 0x0000001675347810 */ /* 0x040fe20007ffe0ff */
[----:B------:R-:W-:Y:S01]  /*0d10*/  IMAD.HI.U32 R7, R8, R9, RZ ;  /* 0x0000000908077227 */ /* 0x000fe200078e00ff */
[----:B------:R-:W-:-:S02]  /*0d20*/  IADD3 R51, R117, 0x17, RZ ;  /* 0x0000001775337810 */ /* 0x000fc40007ffe0ff */
[----:B------:R-:W-:Y:S01]  /*0d30*/  IADD3 R53, R117, 0x15, RZ ;  /* 0x0000001575357810 */ /* 0x000fe20007ffe0ff */
[--C-:B------:R-:W-:Y:S01]  /*0d40*/  @!P1 IMAD.IADD R4, R4, 0x1, -R5.reuse ;  /* 0x0000000104049824 */ /* 0x100fe200078e0a05 */
[----:B------:R-:W-:Y:S01]  /*0d50*/  ISETP.GT.U32.AND P1, PT, R5, R6, PT ;  /* 0x000000060500720c */ /* 0x000fe20003f24070 */
[--C-:B------:R-:W-:Y:S01]  /*0d60*/  @!P3 IMAD.IADD R3, R3, 0x1, -R5.reuse ;  /* 0x000000010303b824 */ /* 0x100fe200078e0a05 */
[----:B------:R-:W-:Y:S01]  /*0d70*/  IABS R49, R53 ;  /* 0x0000003500317213 */ /* 0x000fe20000000000 */
[----:B------:R-:W-:Y:S01]  /*0d80*/  IMAD.MOV.U32 R2, RZ, RZ, R4 ;  /* 0x000000ffff027224 */ /* 0x000fe200078e0004 */
[----:B------:R-:W-:Y:S01]  /*0d90*/  IADD3 R54, R117, 0x14, RZ ;  /* 0x0000001475367810 */ /* 0x000fe20007ffe0ff */
[----:B------:R-:W-:Y:S01]  /*0da0*/  @!P6 IMAD.IADD R10, R10, 0x1, -R5 ;  /* 0x000000010a0ae824 */ /* 0x000fe200078e0a05 */
[C---:B------:R-:W-:Y:S01]  /*0db0*/  ISETP.GT.U32.AND P3, PT, R5.reuse, R3, PT ;  /* 0x000000030500720c */ /* 0x040fe20003f64070 */
[----:B------:R-:W-:Y:S01]  /*0dc0*/  @!P4 IMAD.MOV R2, RZ, RZ, -R2 ;  /* 0x000000ffff02c224 */ /* 0x000fe200078e0a02 */
[----:B------:R-:W-:Y:S01]  /*0dd0*/  ISETP.GE.AND P4, PT, R12, RZ, PT ;  /* 0x000000ff0c00720c */ /* 0x000fe20003f86270 */
[----:B------:R-:W-:Y:S01]  /*0de0*/  IMAD.MOV R12, RZ, RZ, -R7 ;  /* 0x000000ffff0c7224 */ /* 0x000fe200078e0a07 */
[----:B------:R-:W-:Y:S01]  /*0df0*/  ISETP.GT.U32.AND P0, PT, R5, R10, PT ;  /* 0x0000000a0500720c */ /* 0x000fe20003f04070 */
[----:B------:R-:W-:Y:S01]  /*0e00*/  IMAD.HI.U32 R4, R8, R11, RZ ;  /* 0x0000000b08047227 */ /* 0x000fe200078e00ff */
[----:B------:R-:W-:-:S02]  /*0e10*/  ISETP.GE.AND P6, PT, R13, RZ, PT ;  /* 0x000000ff0d00720c */ /* 0x000fc40003fc6270 */
[----:B------:R-:W-:Y:S01]  /*0e20*/  IABS R50, R54 ;  /* 0x0000003600327213 */ /* 0x000fe20000000000 */
[----:B------:R-:W-:Y:S01]  /*0e30*/  IMAD R7, R5, R12, R9 ;  /* 0x0000000c05077224 */ /* 0x000fe200078e0209 */
[C---:B------:R-:W-:Y:S01]  /*0e40*/  IADD3 R63, R117.reuse, 0xd, RZ ;  /* 0x0000000d753f7810 */ /* 0x040fe20007ffe0ff */
[----:B------:R-:W-:Y:S01]  /*0e50*/  IMAD.MOV R4, RZ, RZ, -R4 ;  /* 0x000000ffff047224 */ /* 0x000fe200078e0a04 */
[----:B------:R-:W-:Y:S01]  /*0e60*/  IADD3 R71, R117, 0x8, RZ ;  /* 0x0000000875477810 */ /* 0x000fe20007ffe0ff */
[----:B------:R-:W-:Y:S01]  /*0e70*/  @!P3 IMAD.IADD R3, R3, 0x1, -R5 ;  /* 0x000000010303b824 */ /* 0x000fe200078e0a05 */
[C---:B------:R-:W-:Y:S01]  /*0e80*/  ISETP.GT.U32.AND P3, PT, R5.reuse, R7, PT ;  /* 0x000000070500720c */ /* 0x040fe20003f64070 */
[----:B------:R-:W-:Y:S01]  /*0e90*/  IMAD R9, R5, R4, R11 ;  /* 0x0000000405097224 */ /* 0x000fe200078e020b */
[C---:B------:R-:W-:Y:S01]  /*0ea0*/  IADD3 R11, R117.reuse, 0x39, RZ ;  /* 0x00000039750b7810 */ /* 0x040fe20007ffe0ff */
[--C-:B------:R-:W-:Y:S01]  /*0eb0*/  @!P0 IMAD.IADD R10, R10, 0x1, -R5.reuse ;  /* 0x000000010a0a8824 */ /* 0x100fe200078e0a05 */
[----:B------:R-:W-:Y:S01]  /*0ec0*/  ISETP.GE.AND P0, PT, R14, RZ, PT ;  /* 0x000000ff0e00720c */ /* 0x000fe20003f06270 */
[----:B------:R-:W-:Y:S01]  /*0ed0*/  @!P1 IMAD.IADD R6, R6, 0x1, -R5 ;  /* 0x0000000106069824 */ /* 0x000fe200078e0a05 */
[----:B------:R-:W-:Y:S01]  /*0ee0*/  IABS R12, R11 ;  /* 0x0000000b000c7213 */ /* 0x000fe20000000000 */
[----:B------:R-:W-:Y:S01]  /*0ef0*/  IMAD.MOV.U32 R4, RZ, RZ, R10 ;  /* 0x000000ffff047224 */ /* 0x000fe200078e000a */
[----:B------:R-:W-:Y:S01]  /*0f00*/  IADD3 R10, R117, 0x38, RZ ;  /* 0x00000038750a7810 */ /* 0x000fe20007ffe0ff */
[----:B------:R-:W-:Y:S01]  /*0f10*/  @!P2 IMAD.MOV R3, RZ, RZ, -R3 ;  /* 0x000000ffff03a224 */ /* 0x000fe200078e0a03 */
[----:B------:R-:W-:Y:S01]  /*0f20*/  ISETP.GT.U32.AND P1, PT, R5, R6, PT ;  /* 0x000000060500720c */ /* 0x000fe20003f24070 */
[----:B------:R-:W-:Y:S01]  /*0f30*/  @!P5 IMAD.MOV R4, RZ, RZ, -R4 ;  /* 0x000000ffff04d224 */ /* 0x000fe200078e0a04 */
[----:B------:R-:W-:Y:S01]  /*0f40*/  ISETP.GE.AND P2, PT, R10, RZ, PT ;  /* 0x000000ff0a00720c */ /* 0x000fe20003f46270 */
[----:B------:R-:W-:Y:S01]  /*0f50*/  @!P3 IMAD.IADD R7, R7, 0x1, -R5 ;  /* 0x000000010707b824 */ /* 0x000fe200078e0a05 */
[----:B------:R-:W-:Y:S01]  /*0f60*/  IABS R13, R10 ;  /* 0x0000000a000d7213 */ /* 0x000fe20000000000 */
[----:B------:R-:W-:Y:S01]  /*0f70*/  IMAD.HI.U32 R10, R8, R12, RZ ;  /* 0x0000000c080a7227 */ /* 0x000fe200078e00ff */
[----:B------:R-:W-:-:S02]  /*0f80*/  ISETP.GE.AND P5, PT, R11, RZ, PT ;  /* 0x000000ff0b00720c */ /* 0x000fc40003fa6270 */
[----:B------:R-:W-:Y:S01]  /*0f90*/  ISETP.GT.U32.AND P3, PT, R5, R7, PT ;  /* 0x000000070500720c */ /* 0x000fe20003f64070 */
[----:B------:R-:W-:Y:S01]  /*0fa0*/  IMAD.HI.U32 R11, R8, R13, RZ ;  /* 0x0000000d080b7227 */ /* 0x000fe200078e00ff */
[----:B------:R-:W-:Y:S02]  /*0fb0*/  IABS R61, R63 ;  /* 0x0000003f003d7213 */ /* 0x000fe40000000000 */
[----:B------:R-:W-:Y:S01]  /*0fc0*/  IABS R68, R71 ;  /* 0x0000004700447213 */ /* 0x000fe20000000000 */
[----:B------:R-:W-:Y:S01]  /*0fd0*/  IMAD.MOV R10, RZ, RZ, -R10 ;  /* 0x000000ffff0a7224 */ /* 0x000fe200078e0a0a */
[C---:B------:R-:W-:Y:S01]  /*0fe0*/  IADD3 R67, R117.reuse, 0xa, RZ ;  /* 0x0000000a75437810 */ /* 0x040fe20007ffe0ff */
[----:B------:R-:W-:Y:S01]  /*0ff0*/  IMAD.MOV R14, RZ, RZ, -R11 ;  /* 0x000000ffff0e7224 */ /* 0x000fe200078e0a0b */
[----:B------:R-:W-:Y:S01]  /*1000*/  IADD3 R65, R117, 0xb, RZ ;  /* 0x0000000b75417810 */ /* 0x000fe20007ffe0ff */
[C---:B------:R-:W-:Y:S01]  /*1010*/  IMAD R10, R5.reuse, R10, R12 ;  /* 0x0000000a050a7224 */ /* 0x040fe200078e020c */
[----:B------:R-:W-:Y:S01]  /*1020*/  IABS R64, R67 ;  /* 0x0000004300407213 */ /* 0x000fe20000000000 */
[----:B------:R-:W-:Y:S01]  /*1030*/  @!P1 IMAD.IADD R6, R6, 0x1, -R5 ;  /* 0x0000000106069824 */ /* 0x000fe200078e0a05 */
[C---:B------:R-:W-:Y:S01]  /*1040*/  ISETP.GT.U32.AND P1, PT, R5.reuse, R9, PT ;  /* 0x000000090500720c */ /* 0x040fe20003f24070 */
[----:B------:R-:W-:Y:S01]  /*1050*/  IMAD R11, R5, R14, R13 ;  /* 0x0000000e050b7224 */ /* 0x000fe200078e020d */
[----:B------:R-:W-:Y:S01]  /*1060*/  IADD3 R73, R117, 0x6, RZ ;  /* 0x0000000675497810 */ /* 0x000fe20007ffe0ff */
[----:B------:R-:W-:Y:S01]  /*1070*/  @!P3 IMAD.IADD R7, R7, 0x1, -R5 ;  /* 0x000000010707b824 */ /* 0x000fe200078e0a05 */
[C---:B------:R-:W-:Y:S01]  /*1080*/  ISETP.GT.U32.AND P3, PT, R5.reuse, R10, PT ;  /* 0x0000000a0500720c */ /* 0x040fe20003f64070 */
[----:B------:R-:W-:Y:S01]  /*1090*/  @!P6 IMAD.MOV R6, RZ, RZ, -R6 ;  /* 0x000000ffff06e224 */ /* 0x000fe200078e0a06 */
[----:B------:R-:W-:Y:S01]  /*10a0*/  ISETP.GT.U32.AND P6, PT, R5, R11, PT ;  /* 0x0000000b0500720c */ /* 0x000fe20003fc4070 */
[----:B------:R-:W-:Y:S01]  /*10b0*/  IMAD.HI.U32 R12, R8, R15, RZ ;  /* 0x0000000f080c7227 */ /* 0x000fe200078e00ff */
[----:B------:R-:W-:-:S02]  /*10c0*/  IADD3 R69, R117, 0x9, RZ ;  /* 0x0000000975457810 */ /* 0x000fc40007ffe0ff */
[----:B------:R-:W-:Y:S01]  /*10d0*/  IABS R72, R73 ;  /* 0x0000004900487213 */ /* 0x000fe20000000000 */
[----:B------:R-:W-:Y:S01]  /*10e0*/  IMAD.HI.U32 R13, R8, R16, RZ ;  /* 0x00000010080d7227 */ /* 0x000fe200078e00ff */
[----:B------:R-:W-:Y:S02]  /*10f0*/  IABS R66, R69 ;  /* 0x0000004500427213 */ /* 0x000fe40000000000 */
[C---:B------:R-:W-:Y:S01]  /*1100*/  IADD3 R77, R117.reuse, 0x4, RZ ;  /* 0x00000004754d7810 */ /* 0x040fe20007ffe0ff */
[----:B------:R-:W-:Y:S01]  /*1110*/  IMAD.MOV R12, RZ, RZ, -R12 ;  /* 0x000000ffff0c7224 */ /* 0x000fe200078e0a0c */
[----:B------:R-:W-:Y:S01]  /*1120*/  IADD3 R81, R117, 0x2, RZ ;  /* 0x0000000275517810 */ /* 0x000fe20007ffe0ff */
[--C-:B------:R-:W-:Y:S01]  /*1130*/  @!P3 IMAD.IADD R10, R10, 0x1, -R5.reuse ;  /* 0x000000010a0ab824 */ /* 0x100fe200078e0a05 */
[----:B------:R-:W-:Y:S01]  /*1140*/  IABS R76, R77 ;  /* 0x0000004d004c7213 */ /* 0x000fe20000000000 */
[----:B------:R-:W-:Y:S01]  /*1150*/  @!P6 IMAD.IADD R11, R11, 0x1, -R5 ;  /* 0x000000010b0be824 */ /* 0x000fe200078e0a05 */
[----:B------:R-:W-:Y:S01]  /*1160*/  IABS R80, R81 ;  /* 0x0000005100507213 */ /* 0x000fe20000000000 */
[----:B------:R-:W-:Y:S01]  /*1170*/  @!P4 IMAD.MOV R7, RZ, RZ, -R7 ;  /* 0x000000ffff07c224 */ /* 0x000fe200078e0a07 */
[C---:B------:R-:W-:Y:S01]  /*1180*/  ISETP.GT.U32.AND P3, PT, R5.reuse, R10, PT ;  /* 0x0000000a0500720c */ /* 0x040fe20003f64070 */
[----:B------:R-:W-:Y:S01]  /*1190*/  IMAD.MOV R13, RZ, RZ, -R13 ;  /* 0x000000ffff0d7224 */ /* 0x000fe200078e0a0d */
[C---:B------:R-:W-:Y:S01]  /*11a0*/  ISETP.GT.U32.AND P6, PT, R5.reuse, R11, PT ;  /* 0x0000000b0500720c */ /* 0x040fe20003fc4070 */
[----:B------:R-:W-:Y:S01]  /*11b0*/  IMAD R12, R5, R12, R15 ;  /* 0x0000000c050c7224 */ /* 0x000fe200078e020f */
[----:B------:R-:W-:Y:S01]  /*11c0*/  ISETP.GE.AND P4, PT, R17, RZ, PT ;  /* 0x000000ff1100720c */ /* 0x000fe20003f86270 */
[----:B------:R-:W-:Y:S01]  /*11d0*/  IMAD R13, R5, R13, R16 ;  /* 0x0000000d050d7224 */ /* 0x000fe200078e0210 */
[----:B------:R-:W-:Y:S01]  /*11e0*/  IABS R17, R24 ;  /* 0x0000001800117213 */ /* 0x000fe20000000000 */
[----:B------:R-:W-:Y:S01]  /*11f0*/  IMAD.HI.U32 R15, R8, R19, RZ ;  /* 0x00000013080f7227 */ /* 0x000fe200078e00ff */
[----:B------:R-:W-:-:S02]  /*1200*/  IADD3 R75, R117, 0x5, RZ ;  /* 0x00000005754b7810 */ /* 0x000fc40007ffe0ff */
[----:B------:R-:W-:Y:S01]  /*1210*/  IADD3 R79, R117, 0x3, RZ ;  /* 0x00000003754f7810 */ /* 0x000fe20007ffe0ff */
[----:B------:R-:W-:Y:S01]  /*1220*/  IMAD.HI.U32 R14, R8, R17, RZ ;  /* 0x00000011080e7227 */ /* 0x000fe200078e00ff */
[----:B------:R-:W-:Y:S02]  /*1230*/  IADD3 R20, -R15, RZ, RZ ;  /* 0x000000ff0f147210 */ /* 0x000fe40007ffe1ff */
[----:B------:R-:W-:Y:S01]  /*1240*/  IABS R74, R75 ;  /* 0x0000004b004a7213 */ /* 0x000fe20000000000 */
[--C-:B------:R-:W-:Y:S01]  /*1250*/  @!P3 IMAD.IADD R10, R10, 0x1, -R5.reuse ;  /* 0x000000010a0ab824 */ /* 0x100fe200078e0a05 */
[----:B------:R-:W-:Y:S01]  /*1260*/  ISETP.GT.U32.AND P3, PT, R5, R12, PT ;  /* 0x0000000c0500720c */ /* 0x000fe20003f64070 */
[--C-:B------:R-:W-:Y:S01]  /*1270*/  @!P6 IMAD.IADD R11, R11, 0x1, -R5.reuse ;  /* 0x000000010b0be824 */ /* 0x100fe200078e0a05 */
[----:B------:R-:W-:Y:S01]  /*1280*/  ISETP.GT.U32.AND P6, PT, R5, R13, PT ;  /* 0x0000000d0500720c */ /* 0x000fe20003fc4070 */
[----:B------:R-:W-:Y:S01]  /*1290*/  IMAD.MOV R14, RZ, RZ, -R14 ;  /* 0x000000ffff0e7224 */ /* 0x000fe200078e0a0e */
[----:B------:R-:W-:Y:S01]  /*12a0*/  IABS R78, R79 ;  /* 0x0000004f004e7213 */ /* 0x000fe20000000000 */
[----:B------:R-:W-:Y:S01]  /*12b0*/  @!P1 IMAD.IADD R9, R9, 0x1, -R5 ;  /* 0x0000000109099824 */ /* 0x000fe200078e0a05 */
[----:B------:R-:W-:Y:S01]  /*12c0*/  IABS R84, R117 ;  /* 0x0000007500547213 */ /* 0x000fe20000000000 */
[----:B------:R-:W-:-:S02]  /*12d0*/  IMAD R14, R5, R14, R17 ;  /* 0x0000000e050e7224 */ /* 0x000fc400078e0211 */
[C---:B------:R-:W-:Y:S01]  /*12e0*/  IMAD R15, R5.reuse, R20, R19 ;  /* 0x00000014050f7224 */ /* 0x040fe200078e0213 */
[----:B------:R-:W-:Y:S01]  /*12f0*/  ISETP.GT.U32.AND P1, PT, R5, R9, PT ;  /* 0x000000090500720c */ /* 0x000fe20003f24070 */
[----:B------:R-:W-:-:S04]  /*1300*/  IMAD.HI.U32 R16, R8, R21, RZ ;  /* 0x0000001508107227 */ /* 0x000fc800078e00ff */
[--C-:B------:R-:W-:Y:S01]  /*1310*/  @!P3 IMAD.IADD R12, R12, 0x1, -R5.reuse ;  /* 0x000000010c0cb824 */ /* 0x100fe200078e0a05 */
[----:B------:R-:W-:Y:S01]  /*1320*/  ISETP.GT.U32.AND P3, PT, R5, R14, PT ;  /* 0x0000000e0500720c */ /* 0x000fe20003f64070 */
[----:B------:R-:W-:Y:S01]  /*1330*/  @!P6 IMAD.IADD R13, R13, 0x1, -R5 ;  /* 0x000000010d0de824 */ /* 0x000fe200078e0a05 */
[----:B------:R-:W-:Y:S01]  /*1340*/  ISETP.GT.U32.AND P6, PT, R5, R15, PT ;  /* 0x0000000f0500720c */ /* 0x000fe20003fc4070 */
[----:B------:R-:W-:Y:S02]  /*1350*/  IMAD.MOV R16, RZ, RZ, -R16 ;  /* 0x000000ffff107224 */ /* 0x000fe400078e0a10 */
[----:B------:R-:W-:Y:S02]  /*1360*/  @!P2 IMAD.MOV R11, RZ, RZ, -R11 ;  /* 0x000000ffff0ba224 */ /* 0x000fe400078e0a0b */
[----:B------:R-:W-:Y:S01]  /*1370*/  @!P1 IMAD.IADD R9, R9, 0x1, -R5 ;  /* 0x0000000109099824 */ /* 0x000fe200078e0a05 */
[----:B------:R-:W-:Y:S01]  /*1380*/  ISETP.GE.AND P1, PT, R18, RZ, PT ;  /* 0x000000ff1200720c */ /* 0x000fe20003f26270 */
[C---:B------:R-:W-:Y:S01]  /*1390*/  IMAD R16, R5.reuse, R16, R21 ;  /* 0x0000001005107224 */ /* 0x040fe200078e0215 */
[----:B------:R-:W-:Y:S01]  /*13a0*/  IABS R21, R29 ;  /* 0x0000001d00157213 */ /* 0x000fe20000000000 */
[----:B------:R-:W-:Y:S01]  /*13b0*/  @!P0 IMAD.MOV R9, RZ, RZ, -R9 ;  /* 0x000000ffff098224 */ /* 0x000fe200078e0a09 */
[C---:B------:R-:W-:Y:S01]  /*13c0*/  ISETP.GT.U32.AND P0, PT, R5.reuse, R12, PT ;  /* 0x0000000c0500720c */ /* 0x040fe20003f04070 */
[--C-:B------:R-:W-:Y:S01]  /*13d0*/  @!P3 IMAD.IADD R14, R14, 0x1, -R5.reuse ;  /* 0x000000010e0eb824 */ /* 0x100fe200078e0a05 */
[----:B------:R-:W-:Y:S01]  /*13e0*/  ISETP.GT.U32.AND P3, PT, R5, R13, PT ;  /* 0x0000000d0500720c */ /* 0x000fe20003f64070 */
[----:B------:R-:W-:Y:S01]  /*13f0*/  @!P6 IMAD.IADD R15, R15, 0x1, -R5 ;  /* 0x000000010f0fe824 */ /* 0x000fe200078e0a05 */
[C---:B------:R-:W-:Y:S01]  /*1400*/  ISETP.GT.U32.AND P2, PT, R5.reuse, R16, PT ;  /* 0x000000100500720c */ /* 0x040fe20003f44070 */
[----:B------:R-:W-:Y:S01]  /*1410*/  IMAD.HI.U32 R18, R8, R23, RZ ;  /* 0x0000001708127227 */ /* 0x000fe200078e00ff */
[----:B------:R-:W-:-:S03]  /*1420*/  ISETP.GT.U32.AND P6, PT, R5, R14, PT ;  /* 0x0000000e0500720c */ /* 0x000fc60003fc4070 */
[----:B------:R-:W-:-:S04]  /*1430*/  IMAD.HI.U32 R17, R8, R22, RZ ;  /* 0x0000001608117227 */ /* 0x000fc800078e00ff */
[----:B------:R-:W-:Y:S02]  /*1440*/  IMAD.MOV R18, RZ, RZ, -R18 ;  /* 0x000000ffff127224 */ /* 0x000fe400078e0a12 */
[----:B------:R-:W-:Y:S02]  /*1450*/  IMAD.MOV R17, RZ, RZ, -R17 ;  /* 0x000000ffff117224 */ /* 0x000fe400078e0a11 */
[----:B------:R-:W-:Y:S01]  /*1460*/  @!P5 IMAD.MOV R10, RZ, RZ, -R10 ;  /* 0x000000ffff0ad224 */ /* 0x000fe200078e0a0a */
[C---:B------:R-:W-:Y:S01]  /*1470*/  ISETP.GT.U32.AND P5, PT, R5.reuse, R15, PT ;  /* 0x0000000f0500720c */ /* 0x040fe20003fa4070 */
[----:B------:R-:W-:Y:S01]  /*1480*/  IMAD R18, R5, R18, R23 ;  /* 0x0000001205127224 */ /* 0x000fe200078e0217 */
[----:B------:R-:W-:Y:S01]  /*1490*/  IABS R23, R30 ;  /* 0x0000001e00177213 */ /* 0x000fe20000000000 */
[----:B------:R-:W-:Y:S01]  /*14a0*/  @!P3 IMAD.IADD R13, R13, 0x1, -R5 ;  /* 0x000000010d0db824 */ /* 0x000fe200078e0a05 */
[----:B------:R-:W-:Y:S01]  /*14b0*/  ISETP.GE.AND P3, PT, R24, RZ, PT ;  /* 0x000000ff1800720c */ /* 0x000fe20003f66270 */
[----:B------:R-:W-:-:S02]  /*14c0*/  IMAD R17, R5, R17, R22 ;  /* 0x0000001105117224 */ /* 0x000fc400078e0216 */
[----:B------:R-:W-:-:S04]  /*14d0*/  IMAD.HI.U32 R19, R8, R21, RZ ;  /* 0x0000001508137227 */ /* 0x000fc800078e00ff */
[--C-:B------:R-:W-:Y:S01]  /*14e0*/  @!P0 IMAD.IADD R12, R12, 0x1, -R5.reuse ;  /* 0x000000010c0c8824 */ /* 0x100fe200078e0a05 */
[C---:B------:R-:W-:Y:S01]  /*14f0*/  ISETP.GT.U32.AND P0, PT, R5.reuse, R17, PT ;  /* 0x000000110500720c */ /* 0x040fe20003f04070 */
[--C-:B------:R-:W-:Y:S01]  /*1500*/  @!P6 IMAD.IADD R14, R14, 0x1, -R5.reuse ;  /* 0x000000010e0ee824 */ /* 0x100fe200078e0a05 */
[C---:B------:R-:W-:Y:S01]  /*1510*/  ISETP.GT.U32.AND P6, PT, R5.reuse, R18, PT ;  /* 0x000000120500720c */ /* 0x040fe20003fc4070 */
[----:B------:R-:W-:Y:S01]  /*1520*/  @!P2 IMAD.IADD R16, R16, 0x1, -R5 ;  /* 0x000000011010a824 */ /* 0x000fe200078e0a05 */
[----:B------:R-:W-:Y:S01]  /*1530*/  ISETP.GE.AND P2, PT, R26, RZ, PT ;  /* 0x000000ff1a00720c */ /* 0x000fe20003f46270 */
[----:B------:R-:W-:Y:S02]  /*1540*/  IMAD.MOV R22, RZ, RZ, -R19 ;  /* 0x000000ffff167224 */ /* 0x000fe400078e0a13 */
[----:B------:R-:W-:Y:S01]  /*1550*/  @!P4 IMAD.MOV R12, RZ, RZ, -R12 ;  /* 0x000000ffff0cc224 */ /* 0x000fe200078e0a0c */
[----:B------:R-:W-:Y:S01]  /*1560*/  ISETP.GT.U32.AND P4, PT, R5, R16, PT ;  /* 0x000000100500720c */ /* 0x000fe20003f84070 */
[----:B------:R-:W-:-:S04]  /*1570*/  IMAD.HI.U32 R20, R8, R23, RZ ;  /* 0x0000001708147227 */ /* 0x000fc800078e00ff */
[----:B------:R-:W-:Y:S01]  /*1580*/  IMAD R19, R5, R22, R21 ;  /* 0x0000001605137224 */ /* 0x000fe200078e0215 */
[----:B------:R-:W-:Y:S01]  /*1590*/  IADD3 R22, R117, 0x2e, RZ ;  /* 0x0000002e75167810 */ /* 0x000fe20007ffe0ff */
[----:B------:R-:W-:Y:S01]  /*15a0*/  @!P5 IMAD.IADD R15, R15, 0x1, -R5 ;  /* 0x000000010f0fd824 */ /* 0x000fe200078e0a05 */
[----:B------:R-:W-:Y:S01]  /*15b0*/  ISETP.GE.AND P5, PT, R25, RZ, PT ;  /* 0x000000ff1900720c */ /* 0x000fe20003fa6270 */
[----:B------:R-:W-:Y:S02]  /*15c0*/  IMAD.MOV R20, RZ, RZ, -R20 ;  /* 0x000000ffff147224 */ /* 0x000fe400078e0a14 */
[----:B------:R-:W-:Y:S01]  /*15d0*/  @!P3 IMAD.MOV R14, RZ, RZ, -R14 ;  /* 0x000000ffff0eb224 */ /* 0x000fe200078e0a0e */
[C---:B------:R-:W-:Y:S01]  /*15e0*/  ISETP.GT.U32.AND P3, PT, R5.reuse, R19, PT ;  /* 0x000000130500720c */ /* 0x040fe20003f64070 */
[----:B------:R-:W-:Y:S01]  /*15f0*/  IMAD R20, R5, R20, R23 ;  /* 0x0000001405147224 */ /* 0x000fe200078e0217 */
[----:B------:R-:W-:Y:S01]  /*1600*/  IABS R23, R22 ;  /* 0x0000001600177213 */ /* 0x000fe20000000000 */
[----:B------:R-:W-:-:S02]  /*1610*/  @!P6 IMAD.IADD R18, R18, 0x1, -R5 ;  /* 0x000000011212e824 */ /* 0x000fc400078e0a05 */
[--C-:B------:R-:W-:Y:S01]  /*1620*/  @!P0 IMAD.IADD R17, R17, 0x1, -R5.reuse ;  /* 0x0000000111118824 */ /* 0x100fe200078e0a05 */
[----:B------:R-:W-:Y:S01]  /*1630*/  ISETP.GE.AND P0, PT, R27, RZ, PT ;  /* 0x000000ff1b00720c */ /* 0x000fe20003f06270 */
[----:B------:R-:W-:Y:S01]  /*1640*/  @!P4 IMAD.IADD R16, R16, 0x1, -R5 ;  /* 0x000000011010c824 */ /* 0x000fe200078e0a05 */
[----:B------:R-:W-:Y:S01]  /*1650*/  IADD3 R27, R117, 0x2d, RZ ;  /* 0x0000002d751b7810 */ /* 0x000fe20007ffe0ff */
[----:B------:R-:W-:Y:S01]  /*1660*/  @!P5 IMAD.MOV R15, RZ, RZ, -R15 ;  /* 0x000000ffff0fd224 */ /* 0x000fe200078e0a0f */
[C---:B------:R-:W-:Y:S01]  /*1670*/  ISETP.GT.U32.AND P6, PT, R5.reuse, R18, PT ;  /* 0x000000120500720c */ /* 0x040fe20003fc4070 */
[----:B------:R-:W-:Y:S01]  /*1680*/  IMAD.HI.U32 R21, R8, R23, RZ ;  /* 0x0000001708157227 */ /* 0x000fe200078e00ff */
[----:B------:R-:W-:Y:S02]  /*1690*/  ISETP.GT.U32.AND P4, PT, R5, R20, PT ;  /* 0x000000140500720c */ /* 0x000fe40003f84070 */
[----:B------:R-:W-:Y:S01]  /*16a0*/  IABS R25, R27 ;  /* 0x0000001b00197213 */ /* 0x000fe20000000000 */
[----:B------:R-:W-:Y:S01]  /*16b0*/  @!P3 IMAD.IADD R19, R19, 0x1, -R5 ;  /* 0x000000011313b824 */ /* 0x000fe200078e0a05 */
[----:B------:R-:W-:Y:S01]  /*16c0*/  ISETP.GE.AND P5, PT, R28, RZ, PT ;  /* 0x000000ff1c00720c */ /* 0x000fe20003fa6270 */
[----:B------:R-:W-:Y:S01]  /*16d0*/  IMAD.MOV R24, RZ, RZ, -R21 ;  /* 0x000000ffff187224 */ /* 0x000fe200078e0a15 */
[----:B------:R-:W-:Y:S01]  /*16e0*/  ISETP.GE.AND P3, PT, R22, RZ, PT ;  /* 0x000000ff1600720c */ /* 0x000fe20003f66270 */
[----:B------:R-:W-:-:S04]  /*16f0*/  IMAD.HI.U32 R22, R8, R25, RZ ;  /* 0x0000001908167227 */ /* 0x000fc800078e00ff */
[--C-:B------:R-:W-:Y:S01]  /*1700*/  @!P6 IMAD.IADD R18, R18, 0x1, -R5.reuse ;  /* 0x000000011212e824 */ /* 0x100fe200078e0a05 */
[----:B------:R-:W-:Y:S01]  /*1710*/  IADD3 R26, -R22, RZ, RZ ;  /* 0x000000ff161a7210 */ /* 0x000fe20007ffe1ff */
[----:B------:R-:W-:Y:S01]  /*1720*/  @!P4 IMAD.IADD R20, R20, 0x1, -R5 ;  /* 0x000000011414c824 */ /* 0x000fe200078e0a05 */
[----:B------:R-:W-:Y:S01]  /*1730*/  ISETP.GE.AND P6, PT, R30, RZ, PT ;  /* 0x000000ff1e00720c */ /* 0x000fe20003fc6270 */
[----:B------:R-:W-:Y:S01]  /*1740*/  IMAD R22, R5, R24, R23 ;  /* 0x0000001805167224 */ /* 0x000fe200078e0217 */
[----:B------:R-:W-:Y:S01]  /*1750*/  IADD3 R23, R117, 0x2c, RZ ;  /* 0x0000002c75177810 */ /* 0x000fe20007ffe0ff */
[----:B------:R-:W-:Y:S01]  /*1760*/  @!P5 IMAD.MOV R18, RZ, RZ, -R18 ;  /* 0x000000ffff12d224 */ /* 0x000fe200078e0a12 */
[C---:B------:R-:W-:Y:S01]  /*1770*/  ISETP.GT.U32.AND P4, PT, R5.reuse, R20, PT ;  /* 0x000000140500720c */ /* 0x040fe20003f84070 */
[----:B------:R-:W-:Y:S01]  /*1780*/  @!P1 IMAD.MOV R13, RZ, RZ, -R13 ;  /* 0x000000ffff0d9224 */ /* 0x000fe200078e0a0d */
[C---:B------:R-:W-:Y:S01]  /*1790*/  ISETP.GT.U32.AND P5, PT, R5.reuse, R22, PT ;  /* 0x000000160500720c */ /* 0x040fe20003fa4070 */
[----:B------:R-:W-:Y:S01]  /*17a0*/  @!P2 IMAD.MOV R16, RZ, RZ, -R16 ;  /* 0x000000ffff10a224 */ /* 0x000fe200078e0a10 */
[C---:B------:R-:W-:Y:S01]  /*17b0*/  ISETP.GT.U32.AND P1, PT, R5.reuse, R17, PT ;  /* 0x000000110500720c */ /* 0x040fe20003f24070 */
[C---:B------:R-:W-:Y:S01]  /*17c0*/  IMAD R21, R5.reuse, R26, R25 ;  /* 0x0000001a05157224 */ /* 0x040fe200078e0219 */
[----:B------:R-:W-:-:S02]  /*17d0*/  ISETP.GT.U32.AND P2, PT, R5, R19, PT ;  /* 0x000000130500720c */ /* 0x000fc40003f44070 */
[----:B------:R-:W-:Y:S02]  /*17e0*/  IABS R26, R23 ;  /* 0x00000017001a7213 */ /* 0x000fe40000000000 */
[----:B------:R-:W-:Y:S02]  /*17f0*/  IADD3 R24, R117, 0x2b, RZ ;  /* 0x0000002b75187810 */ /* 0x000fe40007ffe0ff */
[----:B------:R-:W-:Y:S01]  /*1800*/  IABS R30, R33 ;  /* 0x00000021001e7213 */ /* 0x000fe20000000000 */
[--C-:B------:R-:W-:Y:S01]  /*1810*/  @!P4 IMAD.IADD R20, R20, 0x1, -R5.reuse ;  /* 0x000000011414c824 */ /* 0x100fe200078e0a05 */
[----:B------:R-:W-:Y:S01]  /*1820*/  ISETP.GT.U32.AND P4, PT, R5, R21, PT ;  /* 0x000000150500720c */ /* 0x000fe20003f84070 */
[--C-:B------:R-:W-:Y:S02]  /*1830*/  @!P5 IMAD.IADD R22, R22, 0x1, -R5.reuse ;  /* 0x000000011616d824 */ /* 0x100fe400078e0a05 */
[--C-:B------:R-:W-:Y:S01]  /*1840*/  @!P1 IMAD.IADD R17, R17, 0x1, -R5.reuse ;  /* 0x0000000111119824 */ /* 0x100fe200078e0a05 */
[----:B------:R-:W-:Y:S01]  /*1850*/  ISETP.GE.AND P1, PT, R29, RZ, PT ;  /* 0x000000ff1d00720c */ /* 0x000fe20003f26270 */
[----:B------:R-:W-:Y:S01]  /*1860*/  @!P2 IMAD.IADD R19, R19, 0x1, -R5 ;  /* 0x000000011313a824 */ /* 0x000fe200078e0a05 */
[----:B------:R-:W-:Y:S01]  /*1870*/  ISETP.GE.AND P2, PT, R23, RZ, PT ;  /* 0x000000ff1700720c */ /* 0x000fe20003f46270 */
[----:B------:R-:W-:Y:S01]  /*1880*/  IMAD.HI.U32 R23, R8, R26, RZ ;  /* 0x0000001a08177227 */ /* 0x000fe200078e00ff */
[----:B------:R-:W-:-:S02]  /*1890*/  ISETP.GT.U32.AND P5, PT, R5, R22, PT ;  /* 0x000000160500720c */ /* 0x000fc40003fa4070 */
[----:B------:R-:W-:Y:S01]  /*18a0*/  IADD3 R29, R117, 0x2a, RZ ;  /* 0x0000002a751d7810 */ /* 0x000fe20007ffe0ff */
[----:B------:R-:W-:Y:S02]  /*18b0*/  IMAD.MOV R23, RZ, RZ, -R23 ;  /* 0x000000ffff177224 */ /* 0x000fe400078e0a17 */
[----:B------:R-:W-:Y:S01]  /*18c0*/  @!P0 IMAD.MOV R17, RZ, RZ, -R17 ;  /* 0x000000ffff118224 */ /* 0x000fe200078e0a11 */
[----:B------:R-:W-:Y:S01]  /*18d0*/  ISETP.GE.AND P0, PT, R27, RZ, PT ;  /* 0x000000ff1b00720c */ /* 0x000fe20003f06270 */
[----:B------:R-:W-:Y:S01]  /*18e0*/  @!P4 IMAD.IADD R21, R21, 0x1, -R5 ;  /* 0x000000011515c824 */ /* 0x000fe200078e0a05 */
[----:B------:R-:W-:Y:S01]  /*18f0*/  IABS R27, R24 ;  /* 0x00000018001b7213 */ /* 0x000fe20000000000 */
[C---:B------:R-:W-:Y:S01]  /*1900*/  IMAD R23, R5.reuse, R23, R26 ;  /* 0x0000001705177224 */ /* 0x040fe200078e021a */
[----:B------:R-:W-:Y:S01]  /*1910*/  IABS R28, R29 ;  /* 0x0000001d001c7213 */ /* 0x000fe20000000000 */
[----:B------:R-:W-:Y:S01]  /*1920*/  @!P1 IMAD.MOV R19, RZ, RZ, -R19 ;  /* 0x000000ffff139224 */ /* 0x000fe200078e0a13 */
[----:B------:R-:W-:Y:S01]  /*1930*/  ISETP.GE.AND P1, PT, R24, RZ, PT ;  /* 0x000000ff1800720c */ /* 0x000fe20003f26270 */
[----:B------:R-:W-:Y:S01]  /*1940*/  @!P5 IMAD.IADD R22, R22, 0x1, -R5 ;  /* 0x000000011616d824 */ /* 0x000fe200078e0a05 */
[C---:B------:R-:W-:Y:S01]  /*1950*/  ISETP.GT.U32.AND P4, PT, R5.reuse, R21, PT ;  /* 0x000000150500720c */ /* 0x040fe20003f84070 */
[----:B------:R-:W-:Y:S01]  /*1960*/  IMAD.HI.U32 R24, R8, R27, RZ ;  /* 0x0000001b08187227 */ /* 0x000fe200078e00ff */
[----:B------:R-:W-:-:S03]  /*1970*/  ISETP.GT.U32.AND P5, PT, R5, R23, PT ;  /* 0x000000170500720c */ /* 0x000fc60003fa4070 */
[----:B------:R-:W-:-:S04]  /*1980*/  IMAD.HI.U32 R25, R8, R28, RZ ;  /* 0x0000001c08197227 */ /* 0x000fc800078e00ff */
[----:B------:R-:W-:Y:S02]  /*1990*/  IMAD.MOV R24, RZ, RZ, -R24 ;  /* 0x000000ffff187224 */ /* 0x000fe400078e0a18 */
[----:B------:R-:W-:Y:S02]  /*19a0*/  IMAD.MOV R26, RZ, RZ, -R25 ;  /* 0x000000ffff1a7224 */ /* 0x000fe400078e0a19 */
[C---:B------:R-:W-:Y:S02]  /*19b0*/  IMAD R25, R5.reuse, R24, R27 ;  /* 0x0000001805197224 */ /* 0x040fe400078e021b */
[----:B------:R-:W-:Y:S02]  /*19c0*/  IMAD R24, R5, R26, R28 ;  /* 0x0000001a05187224 */ /* 0x000fe400078e021c */
[----:B------:R-:W-:Y:S01]  /*19d0*/  @!P6 IMAD.MOV R20, RZ, RZ, -R20 ;  /* 0x000000ffff14e224 */ /* 0x000fe200078e0a14 */
[----:B------:R-:W-:Y:S01]  /*19e0*/  ISETP.GE.AND P6, PT, R29, RZ, PT ;  /* 0x000000ff1d00720c */ /* 0x000fe20003fc6270 */
[--C-:B------:R-:W-:Y:S01]  /*19f0*/  @!P4 IMAD.IADD R21, R21, 0x1, -R5.reuse ;  /* 0x000000011515c824 */ /* 0x100fe200078e0a05 */
[----:B------:R-:W-:Y:S01]  /*1a00*/  IADD3 R29, R117, 0x29, RZ ;  /* 0x00000029751d7810 */ /* 0x000fe20007ffe0ff */
[----:B------:R-:W-:Y:S01]  /*1a10*/  @!P5 IMAD.IADD R23, R23, 0x1, -R5 ;  /* 0x000000011717d824 */ /* 0x000fe200078e0a05 */
[C---:B------:R-:W-:Y:S01]  /*1a20*/  ISETP.GT.U32.AND P4, PT, R5.reuse, R25, PT ;  /* 0x000000190500720c */ /* 0x040fe20003f84070 */
[----:B------:R-:W-:Y:S01]  /*1a30*/  @!P3 IMAD.MOV R22, RZ, RZ, -R22 ;  /* 0x000000ffff16b224 */ /* 0x000fe200078e0a16 */
[----:B------:R-:W-:Y:S01]  /*1a40*/  ISETP.GT.U32.AND P5, PT, R5, R24, PT ;  /* 0x000000180500720c */ /* 0x000fe20003fa4070 */
[----:B------:R-:W-:Y:S01]  /*1a50*/  IMAD.HI.U32 R28, R8, R31, RZ ;  /* 0x0000001f081c7227 */ /* 0x000fe200078e00ff */
[----:B------:R-:W-:-:S02]  /*1a60*/  IABS R27, R29 ;  /* 0x0000001d001b7213 */ /* 0x000fc40000000000 */
[----:B------:R-:W-:Y:S01]  /*1a70*/  ISETP.GT.U32.AND P3, PT, R5, R23, PT ;  /* 0x000000170500720c */ /* 0x000fe20003f64070 */
[----:B------:R-:W-:Y:S01]  /*1a80*/  @!P0 IMAD.MOV R21, RZ, RZ, -R21 ;  /* 0x000000ffff158224 */ /* 0x000fe200078e0a15 */
[----:B------:R-:W-:Y:S01]  /*1a90*/  ISETP.GE.AND P0, PT, R29, RZ, PT ;  /* 0x000000ff1d00720c */ /* 0x000fe20003f06270 */
[----:B------:R-:W-:-:S04]  /*1aa0*/  IMAD.HI.U32 R26, R8, R27, RZ ;  /* 0x0000001b081a7227 */ /* 0x000fc800078e00ff */
[--C-:B------:R-:W-:Y:S02]  /*1ab0*/  @!P4 IMAD.IADD R25, R25, 0x1, -R5.reuse ;  /* 0x000000011919c824 */ /* 0x100fe400078e0a05 */
[----:B------:R-:W-:Y:S02]  /*1ac0*/  IMAD.MOV R26, RZ, RZ, -R26 ;  /* 0x000000ffff1a7224 */ /* 0x000fe400078e0a1a */
[----:B------:R-:W-:Y:S01]  /*1ad0*/  @!P5 IMAD.IADD R24, R24, 0x1, -R5 ;  /* 0x000000011818d824 */ /* 0x000fe200078e0a05 */
[C---:B------:R-:W-:Y:S01]  /*1ae0*/  ISETP.GT.U32.AND P4, PT, R5.reuse, R25, PT ;  /* 0x000000190500720c */ /* 0x040fe20003f84070 */
[----:B------:R-:W-:Y:S02]  /*1af0*/  IMAD R26, R5, R26, R27 ;  /* 0x0000001a051a7224 */ /* 0x000fe400078e021b */
[----:B------:R-:W-:Y:S01]  /*1b00*/  @!P3 IMAD.IADD R23, R23, 0x1, -R5 ;  /* 0x000000011717b824 */ /* 0x000fe200078e0a05 */
[C---:B------:R-:W-:Y:S01]  /*1b10*/  ISETP.GT.U32.AND P5, PT, R5.reuse, R24, PT ;  /* 0x000000180500720c */ /* 0x040fe20003fa4070 */
[----:B------:R-:W-:Y:S01]  /*1b20*/  IMAD.HI.U32 R27, R8, R30, RZ ;  /* 0x0000001e081b7227 */ /* 0x000fe200078e00ff */
[----:B------:R-:W-:-:S03]  /*1b30*/  ISETP.GT.U32.AND P3, PT, R5, R26, PT ;  /* 0x0000001a0500720c */ /* 0x000fc60003f64070 */
[----:B------:R-:W-:-:S04]  /*1b40*/  IMAD.HI.U32 R29, R8, R32, RZ ;  /* 0x00000020081d7227 */ /* 0x000fc800078e00ff */
[----:B------:R-:W-:Y:S02]  /*1b50*/  IMAD.MOV R28, RZ, RZ, -R28 ;  /* 0x000000ffff1c7224 */ /* 0x000fe400078e0a1c */
[----:B------:R-:W-:Y:S02]  /*1b60*/  IMAD.MOV R27, RZ, RZ, -R27 ;  /* 0x000000ffff1b7224 */ /* 0x000fe400078e0a1b */
[----:B------:R-:W-:Y:S02]  /*1b70*/  IMAD.MOV R29, RZ, RZ, -R29 ;  /* 0x000000ffff1d7224 */ /* 0x000fe400078e0a1d */
[----:B------:R-:W-:Y:S02]  /*1b80*/  IMAD R28, R5, R28, R31 ;  /* 0x0000001c051c7224 */ /* 0x000fe400078e021f */
[----:B------:R-:W-:Y:S01]  /*1b90*/  @!P4 IMAD.IADD R25, R25, 0x1, -R5 ;  /* 0x000000011919c824 */ /* 0x000fe200078e0a05 */
[----:B------:R-:W-:Y:S01]  /*1ba0*/  ISETP.GE.AND P4, PT, R33, RZ, PT ;  /* 0x000000ff2100720c */ /* 0x000fe20003f86270 */
[----:B------:R-:W-:Y:S01]  /*1bb0*/  IMAD R27, R5, R27, R30 ;  /* 0x0000001b051b7224 */ /* 0x000fe200078e021e */
[----:B------:R-:W-:Y:S01]  /*1bc0*/  IADD3 R33, R117, 0x25, RZ ;  /* 0x0000002575217810 */ /* 0x000fe20007ffe0ff */
[----:B------:R-:W-:-:S02]  /*1bd0*/  IMAD R29, R5, R29, R32 ;  /* 0x0000001d051d7224 */ /* 0x000fc400078e0220 */
[--C-:B------:R-:W-:Y:S01]  /*1be0*/  @!P5 IMAD.IADD R24, R24, 0x1, -R5.reuse ;  /* 0x000000011818d824 */ /* 0x100fe200078e0a05 */
[C---:B------:R-:W-:Y:S01]  /*1bf0*/  ISETP.GT.U32.AND P5, PT, R5.reuse, R28, PT ;  /* 0x0000001c0500720c */ /* 0x040fe20003fa4070 */
[----:B------:R-:W-:Y:S01]  /*1c00*/  @!P3 IMAD.IADD R26, R26, 0x1, -R5 ;  /* 0x000000011a1ab824 */ /* 0x000fe200078e0a05 */
[C---:B------:R-:W-:Y:S01]  /*1c10*/  ISETP.GT.U32.AND P3, PT, R5.reuse, R27, PT ;  /* 0x0000001b0500720c */ /* 0x040fe20003f64070 */
[----:B------:R-:W-:Y:S01]  /*1c20*/  @!P6 IMAD.MOV R24, RZ, RZ, -R24 ;  /* 0x000000ffff18e224 */ /* 0x000fe200078e0a18 */
[----:B------:R-:W-:Y:S01]  /*1c30*/  ISETP.GT.U32.AND P6, PT, R5, R29, PT ;  /* 0x0000001d0500720c */ /* 0x000fe20003fc4070 */
[----:B------:R-:W-:Y:S01]  /*1c40*/  @!P1 IMAD.MOV R25, RZ, RZ, -R25 ;  /* 0x000000ffff199224 */ /* 0x000fe200078e0a19 */
[----:B------:R-:W-:Y:S01]  /*1c50*/  IABS R31, R33 ;  /* 0x00000021001f7213 */ /* 0x000fe20000000000 */
[----:B------:R-:W-:Y:S01]  /*1c60*/  @!P2 IMAD.MOV R23, RZ, RZ, -R23 ;  /* 0x000000ffff17a224 */ /* 0x000fe200078e0a17 */
[----:B------:R-:W-:Y:S02]  /*1c70*/  ISETP.GE.AND P1, PT, R34, RZ, PT ;  /* 0x000000ff2200720c */ /* 0x000fe40003f26270 */
[----:B------:R-:W-:Y:S01]  /*1c80*/  IADD3 R34, R117, 0x24, RZ ;  /* 0x0000002475227810 */ /* 0x000fe20007ffe0ff */
[----:B------:R-:W-:Y:S01]  /*1c90*/  IMAD.HI.U32 R30, R8, R31, RZ ;  /* 0x0000001f081e7227 */ /* 0x000fe200078e00ff */
[----:B------:R-:W-:-:S02]  /*1ca0*/  ISETP.GT.U32.AND P2, PT, R5, R26, PT ;  /* 0x0000001a0500720c */ /* 0x000fc40003f44070 */
[----:B------:R-:W-:Y:S01]  /*1cb0*/  IABS R32, R34 ;  /* 0x0000002200207213 */ /* 0x000fe20000000000 */
[--C-:B------:R-:W-:Y:S02]  /*1cc0*/  @!P5 IMAD.IADD R28, R28, 0x1, -R5.reuse ;  /* 0x000000011c1cd824 */ /* 0x100fe400078e0a05 */
[----:B------:R-:W-:Y:S02]  /*1cd0*/  IMAD.MOV R30, RZ, RZ, -R30 ;  /* 0x000000ffff1e7224 */ /* 0x000fe400078e0a1e */
[--C-:B------:R-:W-:Y:S01]  /*1ce0*/  @!P3 IMAD.IADD R27, R27, 0x1, -R5.reuse ;  /* 0x000000011b1bb824 */ /* 0x100fe200078e0a05 */
[----:B------:R-:W-:Y:S01]  /*1cf0*/  ISETP.GE.AND P3, PT, R33, RZ, PT ;  /* 0x000000ff2100720c */ /* 0x000fe20003f66270 */
[----:B------:R-:W-:Y:S01]  /*1d00*/  @!P6 IMAD.IADD R29, R29, 0x1, -R5 ;  /* 0x000000011d1de824 */ /* 0x000fe200078e0a05 */
[C---:B------:R-:W-:Y:S01]  /*1d10*/  ISETP.GT.U32.AND P6, PT, R5.reuse, R28, PT ;  /* 0x0000001c0500720c */ /* 0x040fe20003fc4070 */
[C---:B------:R-:W-:Y:S01]  /*1d20*/  IMAD R30, R5.reuse, R30, R31 ;  /* 0x0000001e051e7224 */ /* 0x040fe200078e021f */
[----:B------:R-:W-:Y:S01]  /*1d30*/  ISETP.GT.U32.AND P5, PT, R5, R27, PT ;  /* 0x0000001b0500720c */ /* 0x000fe20003fa4070 */
[----:B------:R-:W-:Y:S01]  /*1d40*/  IMAD.HI.U32 R31, R8, R32, RZ ;  /* 0x00000020081f7227 */ /* 0x000fe200078e00ff */
[----:B------:R-:W-:-:S02]  /*1d50*/  @!P2 IADD3 R26, R26, -R5, RZ ;  /* 0x800000051a1aa210 */ /* 0x000fc40007ffe0ff */
[----:B------:R-:W-:Y:S01]  /*1d60*/  ISETP.GE.AND P2, PT, R35, RZ, PT ;  /* 0x000000ff2300720c */ /* 0x000fe20003f46270 */
[----:B------:R-:W-:Y:S01]  /*1d70*/  IMAD.MOV R31, RZ, RZ, -R31 ;  /* 0x000000ffff1f7224 */ /* 0x000fe200078e0a1f */
[----:B------:R-:W-:Y:S01]  /*1d80*/  IABS R35, R37 ;  /* 0x0000002500237213 */ /* 0x000fe20000000000 */
[----:B------:R-:W-:Y:S01]  /*1d90*/  @!P0 IMAD.MOV R26, RZ, RZ, -R26 ;  /* 0x000000ffff1a8224 */ /* 0x000fe200078e0a1a */
[C---:B------:R-:W-:Y:S01]  /*1da0*/  ISETP.GT.U32.AND P0, PT, R5.reuse, R29, PT ;  /* 0x0000001d0500720c */ /* 0x040fe20003f04070 */
[----:B------:R-:W-:Y:S02]  /*1db0*/  IMAD R31, R5, R31, R32 ;  /* 0x0000001f051f7224 */ /* 0x000fe400078e0220 */
[--C-:B------:R-:W-:Y:S02]  /*1dc0*/  @!P6 IMAD.IADD R28, R28, 0x1, -R5.reuse ;  /* 0x000000011c1ce824 */ /* 0x100fe400078e0a05 */
[----:B------:R-:W-:Y:S01]  /*1dd0*/  @!P5 IMAD.IADD R27, R27, 0x1, -R5 ;  /* 0x000000011b1bd824 */ /* 0x000fe200078e0a05 */
[C---:B------:R-:W-:Y:S01]  /*1de0*/  ISETP.GT.U32.AND P6, PT, R5.reuse, R31, PT ;  /* 0x0000001f0500720c */ /* 0x040fe20003fc4070 */
[----:B------:R-:W-:Y:S01]  /*1df0*/  IMAD.HI.U32 R32, R8, R35, RZ ;  /* 0x0000002308207227 */ /* 0x000fe200078e00ff */
[----:B------:R-:W-:-:S03]  /*1e00*/  ISETP.GT.U32.AND P5, PT, R5, R30, PT ;  /* 0x0000001e0500720c */ /* 0x000fc60003fa4070 */
[----:B------:R-:W-:-:S04]  /*1e10*/  IMAD.HI.U32 R33, R8, R36, RZ ;  /* 0x0000002408217227 */ /* 0x000fc800078e00ff */
[--C-:B------:R-:W-:Y:S01]  /*1e20*/  @!P0 IMAD.IADD R29, R29, 0x1, -R5.reuse ;  /* 0x000000011d1d8824 */ /* 0x100fe200078e0a05 */
[----:B------:R-:W-:Y:S01]  /*1e30*/  ISETP.GE.AND P0, PT, R34, RZ, PT ;  /* 0x000000ff2200720c */ /* 0x000fe20003f06270 */
[----:B------:R-:W-:Y:S02]  /*1e40*/  IMAD.MOV R32, RZ, RZ, -R32 ;  /* 0x000000ffff207224 */ /* 0x000fe400078e0a20 */
[--C-:B------:R-:W-:Y:S02]  /*1e50*/  @!P6 IMAD.IADD R31, R31, 0x1, -R5.reuse ;  /* 0x000000011f1fe824 */ /* 0x100fe400078e0a05 */
[----:B------:R-:W-:Y:S01]  /*1e60*/  @!P5 IMAD.IADD R30, R30, 0x1, -R5 ;  /* 0x000000011e1ed824 */ /* 0x000fe200078e0a05 */
[----:B------:R-:W-:Y:S01]  /*1e70*/  ISETP.GE.AND P5, PT, R37, RZ, PT ;  /* 0x000000ff2500720c */ /* 0x000fe20003fa6270 */
[----:B------:R-:W-:Y:S01]  /*1e80*/  IMAD.HI.U32 R34, R8, R38, RZ ;  /* 0x0000002608227227 */ /* 0x000fe200078e00ff */
[----:B------:R-:W-:-:S03]  /*1e90*/  ISETP.GT.U32.AND P6, PT, R5, R31, PT ;  /* 0x0000001f0500720c */ /* 0x000fc60003fc4070 */
[----:B------:R-:W-:Y:S02]  /*1ea0*/  IMAD.MOV R37, RZ, RZ, -R33 ;  /* 0x000000ffff257224 */ /* 0x000fe400078e0a21 */
[C---:B------:R-:W-:Y:S02]  /*1eb0*/  IMAD R33, R5.reuse, R32, R35 ;  /* 0x0000002005217224 */ /* 0x040fe400078e0223 */
[----:B------:R-:W-:Y:S02]  /*1ec0*/  IMAD.MOV R32, RZ, RZ, -R34 ;  /* 0x000000ffff207224 */ /* 0x000fe400078e0a22 */
[C---:B------:R-:W-:Y:S01]  /*1ed0*/  IMAD R34, R5.reuse, R37, R36 ;  /* 0x0000002505227224 */ /* 0x040fe200078e0224 */
[----:B------:R-:W-:Y:S01]  /*1ee0*/  IABS R37, R42 ;  /* 0x0000002a00257213 */ /* 0x000fe20000000000 */
[----:B------:R-:W-:Y:S01]  /*1ef0*/  @!P1 IMAD.MOV R28, RZ, RZ, -R28 ;  /* 0x000000ffff1c9224 */ /* 0x000fe200078e0a1c */
[C---:B------:R-:W-:Y:S01]  /*1f00*/  ISETP.GT.U32.AND P1, PT, R5.reuse, R33, PT ;  /* 0x000000210500720c */ /* 0x040fe20003f24070 */
[----:B------:R-:W-:Y:S01]  /*1f10*/  @!P4 IMAD.MOV R27, RZ, RZ, -R27 ;  /* 0x000000ffff1bc224 */ /* 0x000fe200078e0a1b */
[C---:B------:R-:W-:Y:S01]  /*1f20*/  ISETP.GT.U32.AND P4, PT, R5.reuse, R30, PT ;  /* 0x0000001e0500720c */ /* 0x040fe20003f84070 */
[----:B------:R-:W-:-:S02]  /*1f30*/  IMAD R32, R5, R32, R38 ;  /* 0x0000002005207224 */ /* 0x000fc400078e0226 */
[----:B------:R-:W-:Y:S01]  /*1f40*/  @!P2 IMAD.MOV R29, RZ, RZ, -R29 ;  /* 0x000000ffff1da224 */ /* 0x000fe200078e0a1d */
[----:B------:R-:W-:Y:S01]  /*1f50*/  ISETP.GT.U32.AND P2, PT, R5, R34, PT ;  /* 0x000000220500720c */ /* 0x000fe20003f44070 */
[----:B------:R-:W-:Y:S01]  /*1f60*/  @!P6 IMAD.IADD R31, R31, 0x1, -R5 ;  /* 0x000000011f1fe824 */ /* 0x000fe200078e0a05 */
[----:B------:R-:W-:Y:S01]  /*1f70*/  ISETP.GT.U32.AND P6, PT, R5, R32, PT ;  /* 0x000000200500720c */ /* 0x000fe20003fc4070 */
[----:B------:R-:W-:-:S04]  /*1f80*/  IMAD.HI.U32 R35, R8, R37, RZ ;  /* 0x0000002508237227 */ /* 0x000fc800078e00ff */
[--C-:B------:R-:W-:Y:S01]  /*1f90*/  @!P1 IMAD.IADD R33, R33, 0x1, -R5.reuse ;  /* 0x0000000121219824 */ /* 0x100fe200078e0a05 */
[----:B------:R-:W-:Y:S01]  /*1fa0*/  ISETP.GE.AND P1, PT, R40, RZ, PT ;  /* 0x000000ff2800720c */ /* 0x000fe20003f26270 */
[----:B------:R-:W-:Y:S01]  /*1fb0*/  @!P4 IMAD.IADD R30, R30, 0x1, -R5 ;  /* 0x000000011e1ec824 */ /* 0x000fe200078e0a05 */
[----:B------:R-:W-:Y:S01]  /*1fc0*/  ISETP.GE.AND P4, PT, R39, RZ, PT ;  /* 0x000000ff2700720c */ /* 0x000fe20003f86270 */
[----:B------:R-:W-:Y:S01]  /*1fd0*/  IMAD.MOV R38, RZ, RZ, -R35 ;  /* 0x000000ffff267224 */ /* 0x000fe200078e0a23 */
[----:B------:R-:W-:Y:S01]  /*1fe0*/  IABS R39, R43 ;  /* 0x0000002b00277213 */ /* 0x000fe20000000000 */
[--C-:B------:R-:W-:Y:S01]  /*1ff0*/  @!P2 IMAD.IADD R34, R34, 0x1, -R5.reuse ;  /* 0x000000012222a824 */ /* 0x100fe200078e0a05 */
[C---:B------:R-:W-:Y:S01]  /*2000*/  ISETP.GT.U32.AND P2, PT, R5.reuse, R33, PT ;  /* 0x000000210500720c */ /* 0x040fe20003f44070 */
[----:B------:R-:W-:Y:S01]  /*2010*/  @!P6 IMAD.IADD R32, R32, 0x1, -R5 ;  /* 0x000000012020e824 */ /* 0x000fe200078e0a05 */
[----:B------:R-:W-:Y:S01]  /*2020*/  IABS R40, R44 ;  /* 0x0000002c00287213 */ /* 0x000fe20000000000 */
[----:B------:R-:W-:Y:S01]  /*2030*/  IMAD.HI.U32 R36, R8, R39, RZ ;  /* 0x0000002708247227 */ /* 0x000fe200078e00ff */
[----:B------:R-:W-:-:S03]  /*2040*/  ISETP.GT.U32.AND P6, PT, R5, R34, PT ;  /* 0x000000220500720c */ /* 0x000fc60003fc4070 */
[----:B------:R-:W-:Y:S02]  /*2050*/  IMAD.MOV R36, RZ, RZ, -R36 ;  /* 0x000000ffff247224 */ /* 0x000fe400078e0a24 */
[C---:B------:R-:W-:Y:S02]  /*2060*/  IMAD R35, R5.reuse, R38, R37 ;  /* 0x0000002605237224 */ /* 0x040fe400078e0225 */
[----:B------:R-:W-:Y:S01]  /*2070*/  IMAD R36, R5, R36, R39 ;  /* 0x0000002405247224 */ /* 0x000fe200078e0227 */
[----:B------:R-:W-:Y:S01]  /*2080*/  IABS R39, R46 ;  /* 0x0000002e00277213 */ /* 0x000fe20000000000 */
[----:B------:R-:W-:Y:S01]  /*2090*/  @!P2 IMAD.IADD R33, R33, 0x1, -R5 ;  /* 0x000000012121a824 */ /* 0x000fe200078e0a05 */
[----:B------:R-:W-:Y:S01]  /*20a0*/  ISETP.GT.U32.AND P2, PT, R5, R35, PT ;  /* 0x000000230500720c */ /* 0x000fe20003f44070 */
[----:B------:R-:W-:-:S04]  /*20b0*/  IMAD.HI.U32 R37, R8, R40, RZ ;  /* 0x0000002808257227 */ /* 0x000fc800078e00ff */
[----:B------:R-:W-:Y:S01]  /*20c0*/  @!P6 IMAD.IADD R34, R34, 0x1, -R5 ;  /* 0x000000012222e824 */ /* 0x000fe200078e0a05 */
[C---:B------:R-:W-:Y:S01]  /*20d0*/  ISETP.GT.U32.AND P6, PT, R5.reuse, R36, PT ;  /* 0x000000240500720c */ /* 0x040fe20003fc4070 */
[----:B------:R-:W-:Y:S01]  /*20e0*/  @!P3 IMAD.MOV R30, RZ, RZ, -R30 ;  /* 0x000000ffff1eb224 */ /* 0x000fe200078e0a1e */
[C---:B------:R-:W-:Y:S01]  /*20f0*/  ISETP.GT.U32.AND P3, PT, R5.reuse, R32, PT ;  /* 0x000000200500720c */ /* 0x040fe20003f64070 */
[----:B------:R-:W-:Y:S02]  /*2100*/  IMAD.MOV R37, RZ, RZ, -R37 ;  /* 0x000000ffff257224 */ /* 0x000fe400078e0a25 */
[----:B------:R-:W-:Y:S02]  /*2110*/  @!P0 IMAD.MOV R31, RZ, RZ, -R31 ;  /* 0x000000ffff1f8224 */ /* 0x000fe400078e0a1f */
[----:B------:R-:W-:Y:S01]  /*2120*/  IMAD R37, R5, R37, R40 ;  /* 0x0000002505257224 */ /* 0x000fe200078e0228 */
[----:B------:R-:W-:Y:S01]  /*2130*/  @!P2 IADD3 R35, R35, -R5, RZ ;  /* 0x800000052323a210 */ /* 0x000fe20007ffe0ff */
[----:B------:R-:W-:Y:S01]  /*2140*/  IMAD.HI.U32 R38, R8, R41, RZ ;  /* 0x0000002908267227 */ /* 0x000fe200078e00ff */
[----:B------:R-:W-:-:S02]  /*2150*/  ISETP.GE.AND P2, PT, R43, RZ, PT ;  /* 0x000000ff2b00720c */ /* 0x000fc40003f46270 */
[C---:B------:R-:W-:Y:S01]  /*2160*/  ISETP.GT.U32.AND P0, PT, R5.reuse, R35, PT ;  /* 0x000000230500720c */ /* 0x040fe20003f04070 */
[--C-:B------:R-:W-:Y:S01]  /*2170*/  @!P6 IMAD.IADD R36, R36, 0x1, -R5.reuse ;  /* 0x000000012424e824 */ /* 0x100fe200078e0a05 */
[----:B------:R-:W-:Y:S01]  /*2180*/  ISETP.GT.U32.AND P6, PT, R5, R37, PT ;  /* 0x000000250500720c */ /* 0x000fe20003fc4070 */
[----:B------:R-:W-:Y:S01]  /*2190*/  @!P3 IMAD.IADD R32, R32, 0x1, -R5 ;  /* 0x000000012020b824 */ /* 0x000fe200078e0a05 */
[----:B------:R-:W-:Y:S01]  /*21a0*/  ISETP.GE.AND P3, PT, R42, RZ, PT ;  /* 0x000000ff2a00720c */ /* 0x000fe20003f66270 */
[----:B------:R-:W-:Y:S01]  /*21b0*/  IMAD.MOV.U32 R40, RZ, RZ, R39 ;  /* 0x000000ffff287224 */ /* 0x000fe200078e0027 */
[C---:B------:R-:W-:Y:S01]  /*21c0*/  IADD3 R42, R117.reuse, 0x1b, RZ ;  /* 0x0000001b752a7810 */ /* 0x040fe20007ffe0ff */
[----:B------:R-:W-:Y:S01]  /*21d0*/  IMAD.MOV R38, RZ, RZ, -R38 ;  /* 0x000000ffff267224 */ /* 0x000fe200078e0a26 */
[----:B------:R-:W-:Y:S01]  /*21e0*/  IADD3 R43, R117, 0x1a, RZ ;  /* 0x0000001a752b7810 */ /* 0x000fe20007ffe0ff */
[----:B------:R-:W-:Y:S01]  /*21f0*/  @!P5 IMAD.MOV R33, RZ, RZ, -R33 ;  /* 0x000000ffff21d224 */ /* 0x000fe200078e0a21 */
[----:B------:R-:W-:Y:S01]  /*2200*/  ISETP.GT.U32.AND P5, PT, R5, R36, PT ;  /* 0x000000240500720c */ /* 0x000fe20003fa4070 */
[----:B------:R-:W-:-:S04]  /*2210*/  IMAD.HI.U32 R39, R8, R40, RZ ;  /* 0x0000002808277227 */ /* 0x000fc800078e00ff */
[----:B------:R-:W-:Y:S01]  /*2220*/  IMAD R38, R5, R38, R41 ;  /* 0x0000002605267224 */ /* 0x000fe200078e0229 */
[----:B------:R-:W-:Y:S01]  /*2230*/  IABS R41, R42 ;  /* 0x0000002a00297213 */ /* 0x000fe20000000000 */
[--C-:B------:R-:W-:Y:S02]  /*2240*/  @!P0 IMAD.IADD R35, R35, 0x1, -R5.reuse ;  /* 0x0000000123238824 */ /* 0x100fe400078e0a05 */
[----:B------:R-:W-:Y:S01]  /*2250*/  @!P6 IMAD.IADD R37, R37, 0x1, -R5 ;  /* 0x000000012525e824 */ /* 0x000fe200078e0a05 */
[C---:B------:R-:W-:Y:S01]  /*2260*/  ISETP.GT.U32.AND P0, PT, R5.reuse, R38, PT ;  /* 0x000000260500720c */ /* 0x040fe20003f04070 */
[----:B------:R-:W-:Y:S01]  /*2270*/  IMAD.MOV R39, RZ, RZ, -R39 ;  /* 0x000000ffff277224 */ /* 0x000fe200078e0a27 */
[----:B------:R-:W-:Y:S01]  /*2280*/  ISETP.GE.AND P6, PT, R42, RZ, PT ;  /* 0x000000ff2a00720c */ /* 0x000fe20003fc6270 */
[----:B------:R-:W-:Y:S01]  /*2290*/  @!P3 IMAD.MOV R35, RZ, RZ, -R35 ;  /* 0x000000ffff23b224 */ /* 0x000fe200078e0a23 */
[C---:B------:R-:W-:Y:S01]  /*22a0*/  ISETP.GT.U32.AND P3, PT, R5.reuse, R37, PT ;  /* 0x000000250500720c */ /* 0x040fe20003f64070 */
[----:B------:R-:W-:-:S02]  /*22b0*/  IMAD R39, R5, R39, R40 ;  /* 0x0000002705277224 */ /* 0x000fc400078e0228 */
[----:B------:R-:W-:-:S04]  /*22c0*/  IMAD.HI.U32 R40, R8, R41, RZ ;  /* 0x0000002908287227 */ /* 0x000fc800078e00ff */
[----:B------:R-:W-:Y:S01]  /*22d0*/  @!P5 IMAD.IADD R36, R36, 0x1, -R5 ;  /* 0x000000012424d824 */ /* 0x000fe200078e0a05 */
[----:B------:R-:W-:Y:S01]  /*22e0*/  ISETP.GE.AND P5, PT, R46, RZ, PT ;  /* 0x000000ff2e00720c */ /* 0x000fe20003fa6270 */
[----:B------:R-:W-:Y:S01]  /*22f0*/  IMAD.MOV R40, RZ, RZ, -R40 ;  /* 0x000000ffff287224 */ /* 0x000fe200078e0a28 */
[----:B------:R-:W-:Y:S01]  /*2300*/  IABS R46, R48 ;  /* 0x00000030002e7213 */ /* 0x000fe20000000000 */
[----:B------:R-:W-:Y:S01]  /*2310*/  @!P2 IMAD.MOV R36, RZ, RZ, -R36 ;  /* 0x000000ffff24a224 */ /* 0x000fe200078e0a24 */
[C---:B------:R-:W-:Y:S01]  /*2320*/  ISETP.GT.U32.AND P2, PT, R5.reuse, R39, PT ;  /* 0x000000270500720c */ /* 0x040fe20003f44070 */
[----:B------:R-:W-:Y:S02]  /*2330*/  IMAD R40, R5, R40, R41 ;  /* 0x0000002805287224 */ /* 0x000fe400078e0229 */
[----:B------:R-:W-:Y:S01]  /*2340*/  @!P4 IMAD.MOV R34, RZ, RZ, -R34 ;  /* 0x000000ffff22c224 */ /* 0x000fe200078e0a22 */
[----:B------:R-:W-:Y:S01]  /*2350*/  ISETP.GE.AND P4, PT, R44, RZ, PT ;  /* 0x000000ff2c00720c */ /* 0x000fe20003f86270 */
[--C-:B------:R-:W-:Y:S01]  /*2360*/  @!P0 IMAD.IADD R38, R38, 0x1, -R5.reuse ;  /* 0x0000000126268824 */ /* 0x100fe200078e0a05 */
[----:B------:R-:W-:Y:S01]  /*2370*/  IABS R44, R43 ;  /* 0x0000002b002c7213 */ /* 0x000fe20000000000 */
[----:B------:R-:W-:Y:S01]  /*2380*/  @!P3 IMAD.IADD R37, R37, 0x1, -R5 ;  /* 0x000000012525b824 */ /* 0x000fe200078e0a05 */
[C---:B------:R-:W-:Y:S01]  /*2390*/  ISETP.GT.U32.AND P3, PT, R5.reuse, R40, PT ;  /* 0x000000280500720c */ /* 0x040fe20003f64070 */
[----:B------:R-:W-:Y:S01]  /*23a0*/  @!P1 IMAD.MOV R32, RZ, RZ, -R32 ;  /* 0x000000ffff209224 */ /* 0x000fe200078e0a20 */
[----:B------:R-:W-:Y:S01]  /*23b0*/  ISETP.GT.U32.AND P0, PT, R5, R38, PT ;  /* 0x000000260500720c */ /* 0x000fe20003f04070 */
[----:B------:R-:W-:Y:S01]  /*23c0*/  IMAD.HI.U32 R41, R8, R44, RZ ;  /* 0x0000002c08297227 */ /* 0x000fe200078e00ff */
[----:B------:R-:W-:-:S02]  /*23d0*/  ISETP.GE.AND P1, PT, R45, RZ, PT ;  /* 0x000000ff2d00720c */ /* 0x000fc40003f26270 */
[----:B------:R-:W-:Y:S01]  /*23e0*/  IABS R45, R47 ;  /* 0x0000002f002d7213 */ /* 0x000fe20000000000 */
[----:B------:R-:W-:Y:S01]  /*23f0*/  @!P2 IMAD.IADD R39, R39, 0x1, -R5 ;  /* 0x000000012727a824 */ /* 0x000fe200078e0a05 */
[----:B------:R-:W-:Y:S01]  /*2400*/  ISETP.GE.AND P2, PT, R47, RZ, PT ;  /* 0x000000ff2f00720c */ /* 0x000fe20003f46270 */
[----:B------:R-:W-:Y:S01]  /*2410*/  @!P4 IMAD.MOV R37, RZ, RZ, -R37 ;  /* 0x000000ffff25c224 */ /* 0x000fe200078e0a25 */
[----:B------:R-:W-:Y:S01]  /*2420*/  IABS R47, R52 ;  /* 0x00000034002f7213 */ /* 0x000fe20000000000 */
[----:B------:R-:W-:Y:S01]  /*2430*/  IMAD.HI.U32 R42, R8, R45, RZ ;  /* 0x0000002d082a7227 */ /* 0x000fe200078e00ff */
[----:B------:R-:W-:-:S03]  /*2440*/  ISETP.GT.U32.AND P4, PT, R5, R39, PT ;  /* 0x000000270500720c */ /* 0x000fc60003f84070 */
[--C-:B------:R-:W-:Y:S02]  /*2450*/  @!P3 IMAD.IADD R40, R40, 0x1, -R5.reuse ;  /* 0x000000012828b824 */ /* 0x100fe400078e0a05 */
[----:B------:R-:W-:Y:S01]  /*2460*/  @!P0 IMAD.IADD R38, R38, 0x1, -R5 ;  /* 0x0000000126268824 */ /* 0x000fe200078e0a05 */
[----:B------:R-:W-:Y:S01]  /*2470*/  ISETP.GE.AND P0, PT, R43, RZ, PT ;  /* 0x000000ff2b00720c */ /* 0x000fe20003f06270 */
[----:B------:R-:W-:Y:S01]  /*2480*/  IMAD.HI.U32 R43, R8, R46, RZ ;  /* 0x0000002e082b7227 */ /* 0x000fe200078e00ff */
[----:B------:R-:W-:-:S03]  /*2490*/  ISETP.GT.U32.AND P3, PT, R5, R40, PT ;  /* 0x000000280500720c */ /* 0x000fc60003f64070 */
[----:B------:R-:W-:Y:S02]  /*24a0*/  IMAD.MOV R42, RZ, RZ, -R42 ;  /* 0x000000ffff2a7224 */ /* 0x000fe400078e0a2a */
[----:B------:R-:W-:Y:S02]  /*24b0*/  IMAD.MOV R43, RZ, RZ, -R43 ;  /* 0x000000ffff2b7224 */ /* 0x000fe400078e0a2b */
[C---:B------:R-:W-:Y:S02]  /*24c0*/  IMAD R42, R5.reuse, R42, R45 ;  /* 0x0000002a052a7224 */ /* 0x040fe400078e022d */
[----:B------:R-:W-:Y:S02]  /*24d0*/  IMAD.MOV R41, RZ, RZ, -R41 ;  /* 0x000000ffff297224 */ /* 0x000fe400078e0a29 */
[----:B------:R-:W-:Y:S01]  /*24e0*/  IMAD R43, R5, R43, R46 ;  /* 0x0000002b052b7224 */ /* 0x000fe200078e022e */
[----:B------:R-:W-:Y:S01]  /*24f0*/  IABS R46, R51 ;  /* 0x00000033002e7213 */ /* 0x000fe20000000000 */
[----:B------:R-:W-:Y:S01]  /*2500*/  @!P4 IMAD.IADD R39, R39, 0x1, -R5 ;  /* 0x000000012727c824 */ /* 0x000fe200078e0a05 */
[C---:B------:R-:W-:Y:S01]  /*2510*/  ISETP.GT.U32.AND P4, PT, R5.reuse, R42, PT ;  /* 0x0000002a0500720c */ /* 0x040fe20003f84070 */
[----:B------:R-:W-:-:S02]  /*2520*/  IMAD R41, R5, R41, R44 ;  /* 0x0000002905297224 */ /* 0x000fc400078e022c */
[----:B------:R-:W-:Y:S01]  /*2530*/  @!P3 IMAD.IADD R40, R40, 0x1, -R5 ;  /* 0x000000012828b824 */ /* 0x000fe200078e0a05 */
[C---:B------:R-:W-:Y:S01]  /*2540*/  ISETP.GT.U32.AND P3, PT, R5.reuse, R43, PT ;  /* 0x0000002b0500720c */ /* 0x040fe20003f64070 */
[----:B------:R-:W-:Y:S01]  /*2550*/  @!P1 IMAD.MOV R38, RZ, RZ, -R38 ;  /* 0x000000ffff269224 */ /* 0x000fe200078e0a26 */
[----:B------:R-:W-:Y:S01]  /*2560*/  ISETP.GT.U32.AND P1, PT, R5, R41, PT ;  /* 0x000000290500720c */ /* 0x000fe20003f24070 */
[----:B------:R-:W-:-:S04]  /*2570*/  IMAD.HI.U32 R45, R8, R47, RZ ;  /* 0x0000002f082d7227 */ /* 0x000fc800078e00ff */
[----:B------:R-:W-:-:S04]  /*2580*/  IMAD.HI.U32 R44, R8, R46, RZ ;  /* 0x0000002e082c7227 */ /* 0x000fc800078e00ff */
[--C-:B------:R-:W-:Y:S02]  /*2590*/  @!P4 IMAD.IADD R42, R42, 0x1, -R5.reuse ;  /* 0x000000012a2ac824 */ /* 0x100fe400078e0a05 */
[--C-:B------:R-:W-:Y:S02]  /*25a0*/  @!P3 IMAD.IADD R43, R43, 0x1, -R5.reuse ;  /* 0x000000012b2bb824 */ /* 0x100fe400078e0a05 */
[----:B------:R-:W-:Y:S01]  /*25b0*/  @!P1 IMAD.IADD R41, R41, 0x1, -R5 ;  /* 0x0000000129299824 */ /* 0x000fe200078e0a05 */
[----:B------:R-:W-:Y:S01]  /*25c0*/  ISETP.GT.U32.AND P3, PT, R5, R42, PT ;  /* 0x0000002a0500720c */ /* 0x000fe20003f64070 */
[----:B------:R-:W-:Y:S01]  /*25d0*/  IMAD.MOV R44, RZ, RZ, -R44 ;  /* 0x000000ffff2c7224 */ /* 0x000fe200078e0a2c */
[----:B------:R-:W-:Y:S01]  /*25e0*/  ISETP.GE.AND P1, PT, R48, RZ, PT ;  /* 0x000000ff3000720c */ /* 0x000fe20003f26270 */
[----:B------:R-:W-:Y:S01]  /*25f0*/  @!P6 IMAD.MOV R40, RZ, RZ, -R40 ;  /* 0x000000ffff28e224 */ /* 0x000fe200078e0a28 */
[----:B------:R-:W-:Y:S01]  /*2600*/  IADD3 R48, -R45, RZ, RZ ;  /* 0x000000ff2d307210 */ /* 0x000fe20007ffe1ff */
[C---:B------:R-:W-:Y:S01]  /*2610*/  IMAD R44, R5.reuse, R44, R46 ;  /* 0x0000002c052c7224 */ /* 0x040fe200078e022e */
[----:B------:R-:W-:Y:S01]  /*2620*/  ISETP.GT.U32.AND P4, PT, R5, R41, PT ;  /* 0x000000290500720c */ /* 0x000fe20003f84070 */
[----:B------:R-:W-:Y:S01]  /*2630*/  IMAD.HI.U32 R46, R8, R49, RZ ;  /* 0x00000031082e7227 */ /* 0x000fe200078e00ff */
[----:B------:R-:W-:-:S02]  /*2640*/  ISETP.GE.AND P6, PT, R51, RZ, PT ;  /* 0x000000ff3300720c */ /* 0x000fc40003fc6270 */
[----:B------:R-:W-:Y:S01]  /*2650*/  IADD3 R51, R117, 0x13, RZ ;  /* 0x0000001375337810 */ /* 0x000fe20007ffe0ff */
[C---:B------:R-:W-:Y:S02]  /*2660*/  IMAD R45, R5.reuse, R48, R47 ;  /* 0x00000030052d7224 */ /* 0x040fe400078e022f */
[----:B------:R-:W-:Y:S01]  /*2670*/  @!P3 IMAD.IADD R42, R42, 0x1, -R5 ;  /* 0x000000012a2ab824 */ /* 0x000fe200078e0a05 */
[----:B------:R-:W-:Y:S01]  /*2680*/  IABS R48, R51 ;  /* 0x0000003300307213 */ /* 0x000fe20000000000 */
[----:B------:R-:W-:Y:S01]  /*2690*/  @!P5 IMAD.MOV R39, RZ, RZ, -R39 ;  /* 0x000000ffff27d224 */ /* 0x000fe200078e0a27 */
[C---:B------:R-:W-:Y:S01]  /*26a0*/  ISETP.GT.U32.AND P3, PT, R5.reuse, R45, PT ;  /* 0x0000002d0500720c */ /* 0x040fe20003f64070 */
[----:B------:R-:W-:Y:S01]  /*26b0*/  IMAD.MOV R46, RZ, RZ, -R46 ;  /* 0x000000ffff2e7224 */ /* 0x000fe200078e0a2e */
[----:B------:R-:W-:Y:S01]  /*26c0*/  ISETP.GT.U32.AND P5, PT, R5, R43, PT ;  /* 0x0000002b0500720c */ /* 0x000fe20003fa4070 */
[----:B------:R-:W-:Y:S01]  /*26d0*/  @!P4 IMAD.IADD R41, R41, 0x1, -R5 ;  /* 0x000000012929c824 */ /* 0x000fe200078e0a05 */
[C---:B------:R-:W-:Y:S01]  /*26e0*/  ISETP.GT.U32.AND P4, PT, R5.reuse, R44, PT ;  /* 0x0000002c0500720c */ /* 0x040fe20003f84070 */
[----:B------:R-:W-:-:S02]  /*26f0*/  IMAD R46, R5, R46, R49 ;  /* 0x0000002e052e7224 */ /* 0x000fc400078e0231 */
[----:B------:R-:W-:Y:S02]  /*2700*/  IMAD.MOV.U32 R49, RZ, RZ, R48 ;  /* 0x000000ffff317224 */ /* 0x000fe400078e0030 */
[----:B------:R-:W-:-:S04]  /*2710*/  IMAD.HI.U32 R47, R8, R50, RZ ;  /* 0x00000032082f7227 */ /* 0x000fc800078e00ff */
[----:B------:R-:W-:Y:S02]  /*2720*/  @!P3 IMAD.IADD R45, R45, 0x1, -R5 ;  /* 0x000000012d2db824 */ /* 0x000fe400078e0a05 */
[----:B------:R-:W-:-:S03]  /*2730*/  IMAD.HI.U32 R48, R8, R49, RZ ;  /* 0x0000003108307227 */ /* 0x000fc600078e00ff */
[----:B------:R-:W-:Y:S01]  /*2740*/  ISETP.GT.U32.AND P3, PT, R5, R45, PT ;  /* 0x0000002d0500720c */ /* 0x000fe20003f64070 */
[----:B------:R-:W-:Y:S02]  /*2750*/  IMAD.MOV R48, RZ, RZ, -R48 ;  /* 0x000000ffff307224 */ /* 0x000fe400078e0a30 */
[----:B------:R-:W-:Y:S01]  /*2760*/  @!P5 IMAD.IADD R43, R43, 0x1, -R5 ;  /* 0x000000012b2bd824 */ /* 0x000fe200078e0a05 */
[----:B------:R-:W-:Y:S01]  /*2770*/  ISETP.GE.AND P5, PT, R52, RZ, PT ;  /* 0x000000ff3400720c */ /* 0x000fe20003fa6270 */
[----:B------:R-:W-:Y:S01]  /*2780*/  IMAD.MOV R47, RZ, RZ, -R47 ;  /* 0x000000ffff2f7224 */ /* 0x000fe200078e0a2f */
[----:B------:R-:W-:Y:S01]  /*2790*/  IADD3 R52, R117, 0x12, RZ ;  /* 0x0000001275347810 */ /* 0x000fe20007ffe0ff */
[C---:B------:R-:W-:Y:S02]  /*27a0*/  IMAD R48, R5.reuse, R48, R49 ;  /* 0x0000003005307224 */ /* 0x040fe400078e0231 */
[--C-:B------:R-:W-:Y:S01]  /*27b0*/  @!P4 IMAD.IADD R44, R44, 0x1, -R5.reuse ;  /* 0x000000012c2cc824 */ /* 0x100fe200078e0a05 */
[C---:B------:R-:W-:Y:S01]  /*27c0*/  ISETP.GT.U32.AND P4, PT, R5.reuse, R46, PT ;  /* 0x0000002e0500720c */ /* 0x040fe20003f84070 */
[----:B------:R-:W-:Y:S01]  /*27d0*/  IMAD R47, R5, R47, R50 ;  /* 0x0000002f052f7224 */ /* 0x000fe200078e0232 */
[----:B------:R-:W-:Y:S01]  /*27e0*/  IABS R50, R52 ;  /* 0x0000003400327213 */ /* 0x000fe20000000000 */
[----:B------:R-:W-:Y:S01]  /*27f0*/  @!P3 IMAD.IADD R45, R45, 0x1, -R5 ;  /* 0x000000012d2db824 */ /* 0x000fe200078e0a05 */
[C---:B------:R-:W-:Y:S01]  /*2800*/  ISETP.GT.U32.AND P3, PT, R5.reuse, R48, PT ;  /* 0x000000300500720c */ /* 0x040fe20003f64070 */
[----:B------:R-:W-:Y:S01]  /*2810*/  @!P0 IMAD.MOV R41, RZ, RZ, -R41 ;  /* 0x000000ffff298224 */ /* 0x000fe200078e0a29 */
[----:B------:R-:W-:Y:S01]  /*2820*/  ISETP.GT.U32.AND P0, PT, R5, R44, PT ;  /* 0x0000002c0500720c */ /* 0x000fe20003f04070 */
[----:B------:R-:W-:-:S04]  /*2830*/  IMAD.HI.U32 R49, R8, R50, RZ ;  /* 0x0000003208317227 */ /* 0x000fc800078e00ff */
[----:B------:R-:W-:Y:S02]  /*2840*/  IMAD.MOV R49, RZ, RZ, -R49 ;  /* 0x000000ffff317224 */ /* 0x000fe400078e0a31 */
[----:B------:R-:W-:Y:S02]  /*2850*/  @!P5 IMAD.MOV R45, RZ, RZ, -R45 ;  /* 0x000000ffff2dd224 */ /* 0x000fe400078e0a2d */
[----:B------:R-:W-:Y:S01]  /*2860*/  IMAD R49, R5, R49, R50 ;  /* 0x0000003105317224 */ /* 0x000fe200078e0232 */
[----:B------:R-:W-:Y:S01]  /*2870*/  IADD3 R50, R117, 0x11, RZ ;  /* 0x0000001175327810 */ /* 0x000fe20007ffe0ff */
[--C-:B------:R-:W-:Y:S02]  /*2880*/  @!P3 IMAD.IADD R48, R48, 0x1, -R5.reuse ;  /* 0x000000013030b824 */ /* 0x100fe400078e0a05 */
[--C-:B------:R-:W-:Y:S01]  /*2890*/  @!P0 IMAD.IADD R44, R44, 0x1, -R5.reuse ;  /* 0x000000012c2c8824 */ /* 0x100fe200078e0a05 */
[----:B------:R-:W-:Y:S01]  /*28a0*/  ISETP.GE.AND P0, PT, R54, RZ, PT ;  /* 0x000000ff3600720c */ /* 0x000fe20003f06270 */
[----:B------:R-:W-:Y:S01]  /*28b0*/  @!P2 IMAD.MOV R42, RZ, RZ, -R42 ;  /* 0x000000ffff2aa224 */ /* 0x000fe200078e0a2a */
[----:B------:R-:W-:Y:S01]  /*28c0*/  IABS R54, R50 ;  /* 0x0000003200367213 */ /* 0x000fe20000000000 */
[----:B------:R-:W-:Y:S01]  /*28d0*/  @!P6 IMAD.MOV R44, RZ, RZ, -R44 ;  /* 0x000000ffff2ce224 */ /* 0x000fe200078e0a2c */
[----:B------:R-:W-:Y:S01]  /*28e0*/  ISETP.GT.U32.AND P3, PT, R5, R48, PT ;  /* 0x000000300500720c */ /* 0x000fe20003f64070 */
[----:B------:R-:W-:Y:S01]  /*28f0*/  @!P4 IMAD.IADD R46, R46, 0x1, -R5 ;  /* 0x000000012e2ec824 */ /* 0x000fe200078e0a05 */
[----:B------:R-:W-:Y:S01]  /*2900*/  ISETP.GE.AND P5, PT, R50, RZ, PT ;  /* 0x000000ff3200720c */ /* 0x000fe20003fa6270 */
[----:B------:R-:W-:Y:S01]  /*2910*/  IMAD.HI.U32 R50, R8, R54, RZ ;  /* 0x0000003608327227 */ /* 0x000fe200078e00ff */
[----:B------:R-:W-:-:S02]  /*2920*/  ISETP.GE.AND P6, PT, R51, RZ, PT ;  /* 0x000000ff3300720c */ /* 0x000fc40003fc6270 */
[C---:B------:R-:W-:Y:S01]  /*2930*/  ISETP.GT.U32.AND P2, PT, R5.reuse, R47, PT ;  /* 0x0000002f0500720c */ /* 0x040fe20003f44070 */
[----:B------:R-:W-:Y:S01]  /*2940*/  @!P1 IMAD.MOV R43, RZ, RZ, -R43 ;  /* 0x000000ffff2b9224 */ /* 0x000fe200078e0a2b */
[----:B------:R-:W-:Y:S02]  /*2950*/  IADD3 R50, -R50, RZ, RZ ;  /* 0x000000ff32327210 */ /* 0x000fe40007ffe1ff */
[----:B------:R-:W-:Y:S02]  /*2960*/  ISETP.GT.U32.AND P1, PT, R5, R46, PT ;  /* 0x0000002e0500720c */ /* 0x000fe40003f24070 */
[----:B------:R-:W-:Y:S01]  /*2970*/  IADD3 R51, R117, 0x10, RZ ;  /* 0x0000001075337810 */ /* 0x000fe20007ffe0ff */
[--C-:B------:R-:W-:Y:S01]  /*2980*/  @!P3 IMAD.IADD R48, R48, 0x1, -R5.reuse ;  /* 0x000000013030b824 */ /* 0x100fe200078e0a05 */
[----:B------:R-:W-:Y:S01]  /*2990*/  ISETP.GE.AND P4, PT, R53, RZ, PT ;  /* 0x000000ff3500720c */ /* 0x000fe20003f86270 */
[----:B------:R-:W-:Y:S01]  /*29a0*/  IMAD R50, R5, R50, R54 ;  /* 0x0000003205327224 */ /* 0x000fe200078e0236 */
[----:B------:R-:W-:Y:S01]  /*29b0*/  IABS R55, R51 ;  /* 0x0000003300377213 */ /* 0x000fe20000000000 */
[----:B------:R-:W-:Y:S01]  /*29c0*/  @!P6 IMAD.MOV R48, RZ, RZ, -R48 ;  /* 0x000000ffff30e224 */ /* 0x000fe200078e0a30 */
[----:B------:R-:W-:Y:S01]  /*29d0*/  IADD3 R53, R117, 0xe, RZ ;  /* 0x0000000e75357810 */ /* 0x000fe20007ffe0ff */
[----:B------:R-:W-:Y:S01]  /*29e0*/  @!P2 IMAD.IADD R47, R47, 0x1, -R5 ;  /* 0x000000012f2fa824 */ /* 0x000fe200078e0a05 */
[----:B------:R-:W-:Y:S01]  /*29f0*/  ISETP.GT.U32.AND P6, PT, R5, R50, PT ;  /* 0x000000320500720c */ /* 0x000fe20003fc4070 */
[----:B------:R-:W-:Y:S01]  /*2a00*/  IMAD.HI.U32 R54, R8, R61, RZ ;  /* 0x0000003d08367227 */ /* 0x000fe200078e00ff */
[----:B------:R-:W-:-:S02]  /*2a10*/  IABS R59, R53 ;  /* 0x00000035003b7213 */ /* 0x000fc40000000000 */
[----:B------:R-:W-:Y:S01]  /*2a20*/  ISETP.GT.U32.AND P2, PT, R5, R47, PT ;  /* 0x0000002f0500720c */ /* 0x000fe20003f44070 */
[--C-:B------:R-:W-:Y:S01]  /*2a30*/  @!P1 IMAD.IADD R46, R46, 0x1, -R5.reuse ;  /* 0x000000012e2e9824 */ /* 0x100fe200078e0a05 */
[----:B------:R-:W-:Y:S01]  /*2a40*/  ISETP.GE.AND P1, PT, R52, RZ, PT ;  /* 0x000000ff3400720c */ /* 0x000fe20003f26270 */
[----:B------:R-:W-:Y:S01]  /*2a50*/  IMAD.MOV R62, RZ, RZ, -R54 ;  /* 0x000000ffff3e7224 */ /* 0x000fe200078e0a36 */
[----:B------:R-:W-:Y:S01]  /*2a60*/  IADD3 R52, R117, 0xf, RZ ;  /* 0x0000000f75347810 */ /* 0x000fe20007ffe0ff */
[----:B------:R-:W-:Y:S01]  /*2a70*/  @!P4 IMAD.MOV R46, RZ, RZ, -R46 ;  /* 0x000000ffff2ec224 */ /* 0x000fe200078e0a2e */
[----:B------:R-:W-:Y:S01]  /*2a80*/  ISETP.GE.AND P3, PT, R53, RZ, PT ;  /* 0x000000ff3500720c */ /* 0x000fe20003f66270 */
[----:B------:R-:W-:Y:S01]  /*2a90*/  IMAD.HI.U32 R53, R8, R59, RZ ;  /* 0x0000003b08357227 */ /* 0x000fe200078e00ff */
[----:B------:R-:W-:Y:S02]  /*2aa0*/  IABS R57, R52 ;  /* 0x0000003400397213 */ /* 0x000fe40000000000 */
[----:B------:R-:W-:Y:S01]  /*2ab0*/  ISETP.GT.U32.AND P4, PT, R5, R49, PT ;  /* 0x000000310500720c */ /* 0x000fe20003f84070 */
[----:B------:R-:W-:-:S02]  /*2ac0*/  @!P6 IMAD.IADD R50, R50, 0x1, -R5 ;  /* 0x000000013232e824 */ /* 0x000fc400078e0a05 */
[----:B------:R-:W-:Y:S01]  /*2ad0*/  @!P2 IMAD.IADD R47, R47, 0x1, -R5 ;  /* 0x000000012f2fa824 */ /* 0x000fe200078e0a05 */
[----:B------:R-:W-:Y:S01]  /*2ae0*/  ISETP.GE.AND P2, PT, R51, RZ, PT ;  /* 0x000000ff3300720c */ /* 0x000fe20003f46270 */
[----:B------:R-:W-:Y:S01]  /*2af0*/  IMAD.HI.U32 R51, R8, R55, RZ ;  /* 0x0000003708337227 */ /* 0x000fe200078e00ff */
[----:B------:R-:W-:-:S03]  /*2b00*/  ISETP.GT.U32.AND P6, PT, R5, R50, PT ;  /* 0x000000320500720c */ /* 0x000fc60003fc4070 */
[----:B------:R-:W-:Y:S01]  /*2b10*/  @!P0 IMAD.MOV R47, RZ, RZ, -R47 ;  /* 0x000000ffff2f8224 */ /* 0x000fe200078e0a2f */
[----:B------:R-:W-:Y:S01]  /*2b20*/  ISETP.GE.AND P0, PT, R52, RZ, PT ;  /* 0x000000ff3400720c */ /* 0x000fe20003f06270 */
[----:B------:R-:W-:-:S04]  /*2b30*/  IMAD.HI.U32 R52, R8, R57, RZ ;  /* 0x0000003908347227 */ /* 0x000fc800078e00ff */
[----:B------:R-:W-:Y:S01]  /*2b40*/  IMAD.MOV R56, RZ, RZ, -R51 ;  /* 0x000000ffff387224 */ /* 0x000fe200078e0a33 */
[----:B------:R-:W-:Y:S01]  /*2b50*/  IADD3 R51, R117, 0xc, RZ ;  /* 0x0000000c75337810 */ /* 0x000fe20007ffe0ff */
[----:B------:R-:W-:Y:S02]  /*2b60*/  IMAD.MOV R58, RZ, RZ, -R52 ;  /* 0x000000ffff3a7224 */ /* 0x000fe400078e0a34 */
[C---:B------:R-:W-:Y:S02]  /*2b70*/  IMAD R52, R5.reuse, R56, R55 ;  /* 0x0000003805347224 */ /* 0x040fe400078e0237 */
[----:B------:R-:W-:Y:S02]  /*2b80*/  @!P6 IMAD.IADD R50, R50, 0x1, -R5 ;  /* 0x000000013232e824 */ /* 0x000fe400078e0a05 */
[----:B------:R-:W-:Y:S01]  /*2b90*/  IMAD.MOV R60, RZ, RZ, -R53 ;  /* 0x000000ffff3c7224 */ /* 0x000fe200078e0a35 */
[C---:B------:R-:W-:Y:S01]  /*2ba0*/  ISETP.GT.U32.AND P6, PT, R5.reuse, R52, PT ;  /* 0x000000340500720c */ /* 0x040fe20003fc4070 */
[----:B------:R-:W-:-:S02]  /*2bb0*/  IMAD R54, R5, R58, R57 ;  /* 0x0000003a05367224 */ /* 0x000fc400078e0239 */
[----:B------:R-:W-:Y:S02]  /*2bc0*/  IMAD.MOV.U32 R53, RZ, RZ, R50 ;  /* 0x000000ffff357224 */ /* 0x000fe400078e0032 */
[----:B------:R-:W-:Y:S02]  /*2bd0*/  @!P4 IMAD.IADD R49, R49, 0x1, -R5 ;  /* 0x000000013131c824 */ /* 0x000fe400078e0a05 */
[----:B------:R-:W-:Y:S01]  /*2be0*/  @!P5 IMAD.MOV R53, RZ, RZ, -R53 ;  /* 0x000000ffff35d224 */ /* 0x000fe200078e0a35 */
[C---:B------:R-:W-:Y:S01]  /*2bf0*/  ISETP.GT.U32.AND P5, PT, R5.reuse, R54, PT ;  /* 0x000000360500720c */ /* 0x040fe20003fa4070 */
[C---:B------:R-:W-:Y:S01]  /*2c00*/  IMAD R56, R5.reuse, R60, R59 ;  /* 0x0000003c05387224 */ /* 0x040fe200078e023b */
[C---:B------:R-:W-:Y:S01]  /*2c10*/  ISETP.GT.U32.AND P4, PT, R5.reuse, R49, PT ;  /* 0x000000310500720c */ /* 0x040fe20003f84070 */
[----:B------:R-:W-:Y:S01]  /*2c20*/  IMAD R58, R5, R62, R61 ;  /* 0x0000003e053a7224 */ /* 0x000fe200078e023d */
[----:B------:R-:W-:Y:S01]  /*2c30*/  IABS R61, R51 ;  /* 0x00000033003d7213 */ /* 0x000fe20000000000 */
[----:B------:R-:W-:-:S02]  /*2c40*/  @!P6 IMAD.IADD R52, R52, 0x1, -R5 ;  /* 0x000000013434e824 */ /* 0x000fc400078e0a05 */
[----:B------:R-:W-:-:S03]  /*2c50*/  IMAD.HI.U32 R60, R8, R68, RZ ;  /* 0x00000044083c7227 */ /* 0x000fc600078e00ff */
[----:B------:R-:W-:Y:S01]  /*2c60*/  ISETP.GT.U32.AND P6, PT, R5, R52, PT ;  /* 0x000000340500720c */ /* 0x000fe20003fc4070 */
[----:B------:R-:W-:-:S04]  /*2c70*/  IMAD.HI.U32 R57, R8, R64, RZ ;  /* 0x0000004008397227 */ /* 0x000fc800078e00ff */
[--C-:B------:R-:W-:Y:S02]  /*2c80*/  @!P5 IMAD.IADD R54, R54, 0x1, -R5.reuse ;  /* 0x000000013636d824 */ /* 0x100fe400078e0a05 */
[----:B------:R-:W-:Y:S01]  /*2c90*/  @!P4 IMAD.IADD R49, R49, 0x1, -R5 ;  /* 0x000000013131c824 */ /* 0x000fe200078e0a05 */
[----:B------:R-:W-:Y:S01]  /*2ca0*/  ISETP.GE.AND P4, PT, R63, RZ, PT ;  /* 0x000000ff3f00720c */ /* 0x000fe20003f86270 */
[----:B------:R-:W-:Y:S01]  /*2cb0*/  IMAD.MOV R57, RZ, RZ, -R57 ;  /* 0x000000ffff397224 */ /* 0x000fe200078e0a39 */
[----:B------:R-:W-:Y:S01]  /*2cc0*/  ISETP.GT.U32.AND P5, PT, R5, R54, PT ;  /* 0x000000360500720c */ /* 0x000fe20003fa4070 */
[----:B------:R-:W-:Y:S01]  /*2cd0*/  @!P1 IMAD.MOV R49, RZ, RZ, -R49 ;  /* 0x000000ffff319224 */ /* 0x000fe200078e0a31 */
[----:B------:R-:W-:Y:S01]  /*2ce0*/  ISETP.GE.AND P1, PT, R51, RZ, PT ;  /* 0x000000ff3300720c */ /* 0x000fe20003f26270 */
[----:B------:R-:W-:Y:S01]  /*2cf0*/  @!P6 IMAD.IADD R52, R52, 0x1, -R5 ;  /* 0x000000013434e824 */ /* 0x000fe200078e0a05 */
[----:B------:R-:W-:Y:S01]  /*2d00*/  ISETP.GT.U32.AND P6, PT, R5, R56, PT ;  /* 0x000000380500720c */ /* 0x000fe20003fc4070 */
[----:B------:R-:W-:Y:S01]  /*2d10*/  IMAD.HI.U32 R51, R8, R61, RZ ;  /* 0x0000003d08337227 */ /* 0x000fe200078e00ff */
[----:B------:R-:W-:-:S03]  /*2d20*/  IABS R63, R65 ;  /* 0x00000041003f7213 */ /* 0x000fc60000000000 */
[----:B------:R-:W-:Y:S02]  /*2d30*/  IMAD.MOV R62, RZ, RZ, -R51 ;  /* 0x000000ffff3e7224 */ /* 0x000fe400078e0a33 */
[----:B------:R-:W-:Y:S02]  /*2d40*/  IMAD.MOV R51, RZ, RZ, -R60 ;  /* 0x000000ffff337224 */ /* 0x000fe400078e0a3c */
[----:B------:R-:W-:Y:S01]  /*2d50*/  @!P5 IMAD.IADD R54, R54, 0x1, -R5 ;  /* 0x000000013636d824 */ /* 0x000fe200078e0a05 */
[C---:B------:R-:W-:Y:S01]  /*2d60*/  ISETP.GT.U32.AND P5, PT, R5.reuse, R58, PT ;  /* 0x0000003a0500720c */ /* 0x040fe20003fa4070 */
[C---:B------:R-:W-:Y:S01]  /*2d70*/  IMAD R60, R5.reuse, R62, R61 ;  /* 0x0000003e053c7224 */ /* 0x040fe200078e023d */
[----:B------:R-:W-:Y:S01]  /*2d80*/  IABS R61, c[0x0][0x178] ;  /* 0x00005e00003d7a13 */ /* 0x000fe20000000000 */
[----:B------:R-:W-:Y:S02]  /*2d90*/  @!P6 IMAD.IADD R56, R56, 0x1, -R5 ;  /* 0x000000013838e824 */ /* 0x000fe400078e0a05 */
[----:B------:R-:W-:Y:S01]  /*2da0*/  IMAD.HI.U32 R55, R8, R63, RZ ;  /* 0x0000003f08377227 */ /* 0x000fe200078e00ff */
[----:B------:R-:W-:-:S03]  /*2db0*/  ISETP.GT.U32.AND P6, PT, R5, R60, PT ;  /* 0x0000003c0500720c */ /* 0x000fc60003fc4070 */
[----:B------:R-:W-:Y:S02]  /*2dc0*/  IMAD.MOV R50, RZ, RZ, -R55 ;  /* 0x000000ffff327224 */ /* 0x000fe400078e0a37 */
[C---:B------:R-:W-:Y:S02]  /*2dd0*/  IMAD R64, R5.reuse, R57, R64 ;  /* 0x0000003905407224 */ /* 0x040fe400078e0240 */
[----:B------:R-:W-:Y:S01]  /*2de0*/  @!P5 IMAD.IADD R58, R58, 0x1, -R5 ;  /* 0x000000013a3ad824 */ /* 0x000fe200078e0a05 */
[C---:B------:R-:W-:Y:S01]  /*2df0*/  ISETP.GT.U32.AND P5, PT, R5.reuse, R56, PT ;  /* 0x000000380500720c */ /* 0x040fe20003fa4070 */
[C---:B------:R-:W-:Y:S01]  /*2e00*/  IMAD R62, R5.reuse, R50, R63 ;  /* 0x00000032053e7224 */ /* 0x040fe200078e023f */
[----:B------:R-:W0:Y:S01]  /*2e10*/  I2F.RP R57, R61 ;  /* 0x0000003d00397306 */ /* 0x000e220000209400 */
[----:B------:R-:W-:Y:S01]  /*2e20*/  @!P2 IMAD.MOV R52, RZ, RZ, -R52 ;  /* 0x000000ffff34a224 */ /* 0x000fe200078e0a34 */
[----:B------:R-:W-:Y:S01]  /*2e30*/  ISETP.GT.U32.AND P2, PT, R5, R58, PT ;  /* 0x0000003a0500720c */ /* 0x000fe20003f44070 */
[----:B------:R-:W-:Y:S01]  /*2e40*/  @!P6 IMAD.IADD R60, R60, 0x1, -R5 ;  /* 0x000000013c3ce824 */ /* 0x000fe200078e0a05 */
[----:B------:R-:W-:Y:S01]  /*2e50*/  IADD3 R63, R117, 0x7, RZ ;  /* 0x00000007753f7810 */ /* 0x000fe20007ffe0ff */
[----:B------:R-:W-:-:S02]  /*2e60*/  IMAD R68, R5, R51, R68 ;  /* 0x0000003305447224 */ /* 0x000fc400078e0244 */
[----:B------:R-:W-:Y:S01]  /*2e70*/  IMAD.HI.U32 R51, R8, R72, RZ ;  /* 0x0000004808337227 */ /* 0x000fe200078e00ff */
[C---:B------:R-:W-:Y:S02]  /*2e80*/  ISETP.GT.U32.AND P6, PT, R5.reuse, R60, PT ;  /* 0x0000003c0500720c */ /* 0x040fe40003fc4070 */
[----:B------:R-:W-:Y:S01]  /*2e90*/  IABS R70, R63 ;  /* 0x0000003f00467213 */ /* 0x000fe20000000000 */
[----:B------:R-:W-:Y:S01]  /*2ea0*/  @!P5 IMAD.IADD R56, R56, 0x1, -R5 ;  /* 0x000000013838d824 */ /* 0x000fe200078e0a05 */
[C---:B------:R-:W-:Y:S01]  /*2eb0*/  ISETP.GT.U32.AND P5, PT, R5.reuse, R62, PT ;  /* 0x0000003e0500720c */ /* 0x040fe20003fa4070 */
[----:B------:R-:W-:Y:S02]  /*2ec0*/  IMAD.HI.U32 R59, R8, R66, RZ ;  /* 0x00000042083b7227 */ /* 0x000fe400078e00ff */
[----:B------:R-:W-:Y:S01]  /*2ed0*/  @!P2 IADD3 R58, R58, -R5, RZ ;  /* 0x800000053a3aa210 */ /* 0x000fe20007ffe0ff */
[----:B0-----:R-:W0:Y:S01]  /*2ee0*/  MUFU.RCP R57, R57 ;  /* 0x0000003900397308 */ /* 0x001e220000001000 */
[----:B------:R-:W-:Y:S01]  /*2ef0*/  IMAD.MOV R51, RZ, RZ, -R51 ;  /* 0x000000ffff337224 */ /* 0x000fe200078e0a33 */
[----:B------:R-:W-:Y:S01]  /*2f00*/  ISETP.GT.U32.AND P2, PT, R5, R64, PT ;  /* 0x000000400500720c */ /* 0x000fe20003f44070 */
[----:B------:R-:W-:-:S02]  /*2f10*/  IMAD.MOV R59, RZ, RZ, -R59 ;  /* 0x000000ffff3b7224 */ /* 0x000fc400078e0a3b */
[----:B------:R-:W-:Y:S02]  /*2f20*/  IMAD R72, R5, R51, R72 ;  /* 0x0000003305487224 */ /* 0x000fe400078e0248 */
[----:B------:R-:W-:-:S04]  /*2f30*/  IMAD.HI.U32 R51, R8, R76, RZ ;  /* 0x0000004c08337227 */ /* 0x000fc800078e00ff */
[C---:B------:R-:W-:Y:S02]  /*2f40*/  IMAD R66, R5.reuse, R59, R66 ;  /* 0x0000003b05427224 */ /* 0x040fe400078e0242 */
[----:B------:R-:W-:Y:S01]  /*2f50*/  @!P5 IMAD.IADD R62, R62, 0x1, -R5 ;  /* 0x000000013e3ed824 */ /* 0x000fe200078e0a05 */
[----:B------:R-:W-:Y:S01]  /*2f60*/  ISETP.GT.U32.AND P5, PT, R5, R68, PT ;  /* 0x000000440500720c */ /* 0x000fe20003fa4070 */
[----:B------:R-:W-:Y:S01]  /*2f70*/  IMAD.MOV R51, RZ, RZ, -R51 ;  /* 0x000000ffff337224 */ /* 0x000fe200078e0a33 */
[----:B0-----:R-:W-:Y:S01]  /*2f80*/  IADD3 R59, R57, 0xffffffe, RZ ;  /* 0x0ffffffe393b7810 */ /* 0x001fe20007ffe0ff */
[----:B------:R-:W-:Y:S01]  /*2f90*/  @!P6 IMAD.IADD R60, R60, 0x1, -R5 ;  /* 0x000000013c3ce824 */ /* 0x000fe200078e0a05 */
[----:B------:R-:W-:Y:S01]  /*2fa0*/  ISETP.GT.U32.AND P6, PT, R5, R66, PT ;  /* 0x000000420500720c */ /* 0x000fe20003fc4070 */
[----:B------:R-:W-:-:S03]  /*2fb0*/  IMAD.HI.U32 R50, R8, R70, RZ ;  /* 0x0000004608327227 */ /* 0x000fc600078e00ff */
[----:B------:R-:W-:Y:S01]  /*2fc0*/  @!P1 IADD3 R60, -R60, RZ, RZ ;  /* 0x000000ff3c3c9210 */ /* 0x000fe20007ffe1ff */
[----:B------:R-:W-:Y:S02]  /*2fd0*/  IMAD R76, R5, R51, R76 ;  /* 0x00000033054c7224 */ /* 0x000fe400078e024c */
[----:B------:R-:W-:-:S04]  /*2fe0*/  IMAD.HI.U32 R51, R8, R80, RZ ;  /* 0x0000005008337227 */ /* 0x000fc800078e00ff */
[----:B------:R-:W-:Y:S02]  /*2ff0*/  IMAD.MOV R55, RZ, RZ, -R50 ;  /* 0x000000ffff377224 */ /* 0x000fe400078e0a32 */
[----:B------:R-:W-:Y:S02]  /*3000*/  @!P2 IMAD.IADD R64, R64, 0x1, -R5 ;  /* 0x000000014040a824 */ /* 0x000fe400078e0a05 */
[----:B------:R-:W-:Y:S02]  /*3010*/  IMAD.MOV R51, RZ, RZ, -R51 ;  /* 0x000000ffff337224 */ /* 0x000fe400078e0a33 */
[----:B------:R-:W-:Y:S01]  /*3020*/  IMAD R70, R5, R55, R70 ;  /* 0x0000003705467224 */ /* 0x000fe200078e0246 */
[----:B------:R-:W-:Y:S01]  /*3030*/  IADD3 R55, R117, 0x1, RZ ;  /* 0x0000000175377810 */ /* 0x000fe20007ffe0ff */
[----:B------:R-:W-:Y:S01]  /*3040*/  @!P5 IMAD.IADD R68, R68, 0x1, -R5 ;  /* 0x000000014444d824 */ /* 0x000fe200078e0a05 */
[----:B------:R-:W-:Y:S01]  /*3050*/  ISETP.GT.U32.AND P5, PT, R5, R64, PT ;  /* 0x000000400500720c */ /* 0x000fe20003fa4070 */
[----:B------:R-:W-:Y:S01]  /*3060*/  IMAD.HI.U32 R50, R8, R74, RZ ;  /* 0x0000004a08327227 */ /* 0x000fe200078e00ff */
[----:B------:R-:W-:-:S02]  /*3070*/  IABS R82, R55 ;  /* 0x0000003700527213 */ /* 0x000fc40000000000 */
[C---:B------:R-:W-:Y:S01]  /*3080*/  ISETP.GT.U32.AND P2, PT, R5.reuse, R70, PT ;  /* 0x000000460500720c */ /* 0x040fe20003f44070 */
[C---:B------:R-:W-:Y:S02]  /*3090*/  IMAD R80, R5.reuse, R51, R80 ;  /* 0x0000003305507224 */ /* 0x040fe400078e0250 */
[----:B------:R0:W1:Y:S01]  /*30a0*/  F2I.FTZ.U32.TRUNC.NTZ R51, R59 ;  /* 0x0000003b00337305 */ /* 0x000062000021f000 */
[----:B------:R-:W-:Y:S01]  /*30b0*/  @!P6 IMAD.IADD R66, R66, 0x1, -R5 ;  /* 0x000000014242e824 */ /* 0x000fe200078e0a05 */
[----:B------:R-:W-:Y:S01]  /*30c0*/  ISETP.GT.U32.AND P6, PT, R5, R62, PT ;  /* 0x0000003e0500720c */ /* 0x000fe20003fc4070 */
[----:B------:R-:W-:Y:S02]  /*30d0*/  IMAD.MOV R50, RZ, RZ, -R50 ;  /* 0x000000ffff327224 */ /* 0x000fe400078e0a32 */
[----:B------:R-:W-:-:S04]  /*30e0*/  IMAD.HI.U32 R57, R8, R82, RZ ;  /* 0x0000005208397227 */ /* 0x000fc800078e00ff */
[----:B------:R-:W-:Y:S01]  /*30f0*/  IMAD R74, R5, R50, R74 ;  /* 0x00000032054a7224 */ /* 0x000fe200078e024a */
[----:B0-----:R-:W-:Y:S01]  /*3100*/  IABS R59, R226 ;  /* 0x000000e2003b7213 */ /* 0x001fe20000000000 */
[----:B------:R-:W-:-:S04]  /*3110*/  IMAD.HI.U32 R50, R8, R78, RZ ;  /* 0x0000004e08327227 */ /* 0x000fc800078e00ff */
[----:B------:R-:W-:-:S04]  /*3120*/  IMAD.HI.U32 R8, R8, R84, RZ ;  /* 0x0000005408087227 */ /* 0x000fc800078e00ff */
[--C-:B------:R-:W-:Y:S01]  /*3130*/  @!P5 IMAD.IADD R64, R64, 0x1, -R5.reuse ;  /* 0x000000014040d824 */ /* 0x100fe200078e0a05 */
[C---:B------:R-:W-:Y:S01]  /*3140*/  ISETP.GT.U32.AND P5, PT, R5.reuse, R74, PT ;  /* 0x0000004a0500720c */ /* 0x040fe20003fa4070 */
[----:B------:R-:W-:Y:S02]  /*3150*/  IMAD.MOV R8, RZ, RZ, -R8 ;  /* 0x000000ffff087224 */ /* 0x000fe400078e0a08 */
[--C-:B------:R-:W-:Y:S02]  /*3160*/  @!P2 IMAD.IADD R70, R70, 0x1, -R5.reuse ;  /* 0x000000014646a824 */ /* 0x100fe400078e0a05 */
[----:B------:R-:W-:Y:S01]  /*3170*/  @!P6 IMAD.IADD R62, R62, 0x1, -R5 ;  /* 0x000000013e3ee824 */ /* 0x000fe200078e0a05 */
[C---:B------:R-:W-:Y:S01]  /*3180*/  ISETP.GT.U32.AND P6, PT, R5.reuse, R72, PT ;  /* 0x000000480500720c */ /* 0x040fe20003fc4070 */
[----:B------:R-:W-:Y:S01]  /*3190*/  IMAD.MOV R50, RZ, RZ, -R50 ;  /* 0x000000ffff327224 */ /* 0x000fe200078e0a32 */
[----:B------:R-:W-:Y:S01]  /*31a0*/  ISETP.GT.U32.AND P2, PT, R5, R70, PT ;  /* 0x000000460500720c */ /* 0x000fe20003f44070 */
[----:B------:R-:W-:-:S02]  /*31b0*/  IMAD.MOV R57, RZ, RZ, -R57 ;  /* 0x000000ffff397224 */ /* 0x000fc400078e0a39 */
[----:B------:R-:W-:Y:S01]  /*31c0*/  @!P0 IMAD.MOV R54, RZ, RZ, -R54 ;  /* 0x000000ffff368224 */ /* 0x000fe200078e0a36 */
[C---:B------:R-:W-:Y:S01]  /*31d0*/  ISETP.GT.U32.AND P0, PT, R5.reuse, R66, PT ;  /* 0x000000420500720c */ /* 0x040fe20003f04070 */
[C---:B------:R-:W-:Y:S02]  /*31e0*/  IMAD R84, R5.reuse, R8, R84 ;  /* 0x0000000805547224 */ /* 0x040fe400078e0254 */
[----:B-1----:R-:W-:Y:S02]  /*31f0*/  IMAD.MOV R8, RZ, RZ, -R51 ;  /* 0x000000ffff087224 */ /* 0x002fe400078e0a33 */
[----:B------:R-:W-:Y:S01]  /*3200*/  @!P3 IMAD.MOV R56, RZ, RZ, -R56 ;  /* 0x000000ffff38b224 */ /* 0x000fe200078e0a38 */
[C---:B------:R-:W-:Y:S01]  /*3210*/  ISETP.GT.U32.AND P3, PT, R5.reuse, R68, PT ;  /* 0x000000440500720c */ /* 0x040fe20003f64070 */
[C---:B------:R-:W-:Y:S02]  /*3220*/  IMAD R78, R5.reuse, R50, R78 ;  /* 0x00000032054e7224 */ /* 0x040fe400078e024e */
[----:B------:R-:W-:-:S02]  /*3230*/  IMAD R82, R5, R57, R82 ;  /* 0x0000003905527224 */ /* 0x000fc400078e0252 */
[----:B------:R-:W-:Y:S02]  /*3240*/  IMAD R57, R8, R61, RZ ;  /* 0x0000003d08397224 */ /* 0x000fe400078e02ff */
[----:B------:R-:W-:Y:S02]  /*3250*/  IMAD.MOV.U32 R50, RZ, RZ, RZ ;  /* 0x000000ffff327224 */ /* 0x000fe400078e00ff */
[----:B------:R-:W-:Y:S01]  /*3260*/  @!P5 IMAD.IADD R74, R74, 0x1, -R5 ;  /* 0x000000014a4ad824 */ /* 0x000fe200078e0a05 */
[----:B------:R-:W-:Y:S01]  /*3270*/  ISETP.GT.U32.AND P5, PT, R5, R84, PT ;  /* 0x000000540500720c */ /* 0x000fe20003fa4070 */
[----:B------:R-:W-:Y:S01]  /*3280*/  IMAD.HI.U32 R50, R51, R57, R50 ;  /* 0x0000003933327227 */ /* 0x000fe200078e0032 */
[----:B------:R-:W-:Y:S02]  /*3290*/  LOP3.LUT R51, R227, 0x30, RZ, 0xc0, !PT ;  /* 0x00000030e3337812 */ /* 0x000fe400078ec0ff */
[----:B------:R-:W-:Y:S01]  /*32a0*/  ISETP.GT.U32.AND P1, PT, R5, R74, PT ;  /* 0x0000004a0500720c */ /* 0x000fe20003f24070 */
[----:B------:R-:W-:Y:S01]  /*32b0*/  IMAD.MOV.U32 R8, RZ, RZ, R59 ;  /* 0x000000ffff087224 */ /* 0x000fe200078e003b */
[----:B------:R-:W-:Y:S01]  /*32c0*/  LOP3.LUT R57, R91, 0x3f, RZ, 0xc0, !PT ;  /* 0x0000003f5b397812 */ /* 0x000fe200078ec0ff */
[--C-:B------:R-:W-:Y:S01]  /*32d0*/  @!P6 IMAD.IADD R72, R72, 0x1, -R5.reuse ;  /* 0x000000014848e824 */ /* 0x100fe200078e0a05 */
[C---:B------:R-:W-:Y:S01]  /*32e0*/  ISETP.GT.U32.AND P6, PT, R5.reuse, R82, PT ;  /* 0x000000520500720c */ /* 0x040fe20003fc4070 */
[----:B------:R-:W-:Y:S01]  /*32f0*/  @!P0 IMAD.IADD R66, R66, 0x1, -R5 ;  /* 0x0000000142428824 */ /* 0x000fe200078e0a05 */
[----:B------:R-:W-:Y:S01]  /*3300*/  ISETP.GT.U32.AND P0, PT, R5, R76, PT ;  /* 0x0000004c0500720c */ /* 0x000fe20003f04070 */
[----:B------:R-:W-:-:S04]  /*3310*/  IMAD.HI.U32 R50, R50, R8, RZ ;  /* 0x0000000832327227 */ /* 0x000fc800078e00ff */
[--C-:B------:R-:W-:Y:S01]  /*3320*/  @!P3 IMAD.IADD R68, R68, 0x1, -R5.reuse ;  /* 0x000000014444b824 */ /* 0x100fe200078e0a05 */
[C---:B------:R-:W-:Y:S01]  /*3330*/  ISETP.GT.U32.AND P3, PT, R5.reuse, R78, PT ;  /* 0x0000004e0500720c */ /* 0x040fe20003f64070 */
[--C-:B------:R-:W-:Y:S01]  /*3340*/  @!P2 IMAD.IADD R70, R70, 0x1, -R5.reuse ;  /* 0x000000014646a824 */ /* 0x100fe200078e0a05 */
[C---:B------:R-:W-:Y:S01]  /*3350*/  ISETP.GT.U32.AND P2, PT, R5.reuse, R80, PT ;  /* 0x000000500500720c */ /* 0x040fe20003f44070 */
[----:B------:R-:W-:Y:S01]  /*3360*/  @!P4 IMAD.MOV R58, RZ, RZ, -R58 ;  /* 0x000000ffff3ac224 */ /* 0x000fe200078e0a3a */
[----:B------:R-:W-:Y:S01]  /*3370*/  ISETP.GT.U32.AND P4, PT, R5, R72, PT ;  /* 0x000000480500720c */ /* 0x000fe20003f84070 */
[----:B------:R-:W-:Y:S02]  /*3380*/  IMAD.MOV R50, RZ, RZ, -R50 ;  /* 0x000000ffff327224 */ /* 0x000fe400078e0a32 */
[--C-:B------:R-:W-:Y:S02]  /*3390*/  @!P1 IMAD.IADD R74, R74, 0x1, -R5.reuse ;  /* 0x000000014a4a9824 */ /* 0x100fe400078e0a05 */
[----:B------:R-:W-:Y:S01]  /*33a0*/  IMAD R8, R61, R50, R8 ;  /* 0x000000323d087224 */ /* 0x000fe200078e0208 */
[----:B------:R-:W-:Y:S01]  /*33b0*/  LOP3.LUT R50, R91, 0x7, RZ, 0xc0, !PT ;  /* 0x000000075b327812 */ /* 0x000fe200078ec0ff */
[--C-:B------:R-:W-:Y:S01]  /*33c0*/  @!P0 IMAD.IADD R76, R76, 0x1, -R5.reuse ;  /* 0x000000014c4c8824 */ /* 0x100fe200078e0a05 */
[----:B------:R-:W-:Y:S01]  /*33d0*/  ISETP.GE.AND P0, PT, R65, RZ, PT ;  /* 0x000000ff4100720c */ /* 0x000fe20003f06270 */
[--C-:B------:R-:W-:Y:S01]  /*33e0*/  @!P3 IMAD.IADD R78, R78, 0x1, -R5.reuse ;  /* 0x000000014e4eb824 */ /* 0x100fe200078e0a05 */
[----:B------:R-:W-:Y:S01]  /*33f0*/  ISETP.GT.U32.AND P1, PT, R61, R8, PT ;  /* 0x000000083d00720c */ /* 0x000fe20003f24070 */
[--C-:B------:R-:W-:Y:S01]  /*3400*/  @!P2 IMAD.IADD R80, R80, 0x1, -R5.reuse ;  /* 0x000000015050a824 */ /* 0x100fe200078e0a05 */
[----:B------:R-:W-:Y:S01]  /*3410*/  ISETP.GE.AND P3, PT, R67, RZ, PT ;  /* 0x000000ff4300720c */ /* 0x000fe20003f66270 */
[--C-:B------:R-:W-:Y:S01]  /*3420*/  @!P6 IMAD.IADD R82, R82, 0x1, -R5.reuse ;  /* 0x000000015252e824 */ /* 0x100fe200078e0a05 */
[----:B------:R-:W-:Y:S01]  /*3430*/  ISETP.GE.AND P2, PT, R69, RZ, PT ;  /* 0x000000ff4500720c */ /* 0x000fe20003f46270 */
[--C-:B------:R-:W-:Y:S01]  /*3440*/  @!P4 IMAD.IADD R72, R72, 0x1, -R5.reuse ;  /* 0x000000014848c824 */ /* 0x100fe200078e0a05 */
[----:B------:R-:W-:Y:S01]  /*3450*/  ISETP.GE.AND P6, PT, R71, RZ, PT ;  /* 0x000000ff4700720c */ /* 0x000fe20003fc6270 */
[----:B------:R-:W-:Y:S01]  /*3460*/  @!P5 IMAD.IADD R84, R84, 0x1, -R5 ;  /* 0x000000015454d824 */ /* 0x000fe200078e0a05 */
[----:B------:R-:W-:Y:S01]  /*3470*/  ISETP.GE.AND P4, PT, R63, RZ, PT ;  /* 0x000000ff3f00720c */ /* 0x000fe20003f86270 */
[----:B------:R-:W-:Y:S01]  /*3480*/  IMAD R86, R50, 0x90, RZ ;  /* 0x0000009032567824 */ /* 0x000fe200078e02ff */
[C---:B------:R-:W-:Y:S01]  /*3490*/  ISETP.GT.U32.AND P5, PT, R5.reuse, R82, PT ;  /* 0x000000520500720c */ /* 0x040fe20003fa4070 */
[----:B------:R-:W-:Y:S01]  /*34a0*/  @!P0 IMAD.MOV R62, RZ, RZ, -R62 ;  /* 0x000000ffff3e8224 */ /* 0x000fe200078e0a3e */
[----:B------:R-:W-:Y:S01]  /*34b0*/  ISETP.GT.U32.AND P0, PT, R5, R76, PT ;  /* 0x0000004c0500720c */ /* 0x000fe20003f04070 */
[----:B------:R-:W-:Y:S01]  /*34c0*/  @!P1 IMAD.IADD R8, R8, 0x1, -R61 ;  /* 0x0000000108089824 */ /* 0x000fe200078e0a3d */
[----:B------:R-:W-:Y:S01]  /*34d0*/  ISETP.GE.AND P1, PT, R55, RZ, PT ;  /* 0x000000ff3700720c */ /* 0x000fe20003f26270 */
[----:B------:R-:W-:Y:S01]  /*34e0*/  @!P3 IMAD.MOV R64, RZ, RZ, -R64 ;  /* 0x000000ffff40b224 */ /* 0x000fe200078e0a40 */
[C---:B------:R-:W-:Y:S01]  /*34f0*/  ISETP.GT.U32.AND P3, PT, R5.reuse, R78, PT ;  /* 0x0000004e0500720c */ /* 0x040fe20003f64070 */
[----:B------:R-:W-:Y:S01]  /*3500*/  @!P2 IMAD.MOV R66, RZ, RZ, -R66 ;  /* 0x000000ffff42a224 */ /* 0x000fe200078e0a42 */
[C---:B------:R-:W-:Y:S01]  /*3510*/  ISETP.GT.U32.AND P2, PT, R5.reuse, R80, PT ;  /* 0x000000500500720c */ /* 0x040fe20003f44070 */
[----:B------:R-:W-:Y:S01]  /*3520*/  @!P6 IMAD.MOV R68, RZ, RZ, -R68 ;  /* 0x000000ffff44e224 */ /* 0x000fe200078e0a44 */
[----:B------:R-:W-:Y:S01]  /*3530*/  ISETP.GT.U32.AND P6, PT, R5, R84, PT ;  /* 0x000000540500720c */ /* 0x000fe20003fc4070 */
[----:B------:R-:W-:Y:S01]  /*3540*/  @!P4 IMAD.MOV R70, RZ, RZ, -R70 ;  /* 0x000000ffff46c224 */ /* 0x000fe200078e0a46 */
[----:B------:R-:W-:Y:S01]  /*3550*/  ISETP.GT.U32.AND P4, PT, R61, R8, PT ;  /* 0x000000083d00720c */ /* 0x000fe20003f84070 */
[--C-:B------:R-:W-:Y:S01]  /*3560*/  @!P5 IMAD.IADD R82, R82, 0x1, -R5.reuse ;  /* 0x000000015252d824 */ /* 0x100fe200078e0a05 */
[----:B------:R-:W-:Y:S01]  /*3570*/  ISETP.GE.AND P5, PT, R79, RZ, PT ;  /* 0x000000ff4f00720c */ /* 0x000fe20003fa6270 */
[----:B------:R-:W-:Y:S01]  /*3580*/  @!P0 IMAD.IADD R76, R76, 0x1, -R5 ;  /* 0x000000014c4c8824 */ /* 0x000fe200078e0a05 */
[----:B------:R-:W-:Y:S01]  /*3590*/  ISETP.GE.AND P0, PT, R73, RZ, PT ;  /* 0x000000ff4900720c */ /* 0x000fe20003f06270 */
[----:B------:R-:W-:-:S02]  /*35a0*/  IMAD.SHL.U32 R55, R91, 0x2, RZ ;  /* 0x000000025b377824 */ /* 0x000fc400078e00ff */
[--C-:B------:R-:W-:Y:S01]  /*35b0*/  @!P3 IMAD.IADD R78, R78, 0x1, -R5.reuse ;  /* 0x000000014e4eb824 */ /* 0x100fe200078e0a05 */
[----:B------:R-:W-:Y:S01]  /*35c0*/  ISETP.GE.AND P3, PT, R75, RZ, PT ;  /* 0x000000ff4b00720c */ /* 0x000fe20003f66270 */
[--C-:B------:R-:W-:Y:S01]  /*35d0*/  @!P2 IMAD.IADD R80, R80, 0x1, -R5.reuse ;  /* 0x000000015050a824 */ /* 0x100fe200078e0a05 */
[----:B------:R-:W-:Y:S01]  /*35e0*/  ISETP.GE.AND P2, PT, R77, RZ, PT ;  /* 0x000000ff4d00720c */ /* 0x000fe20003f46270 */
[----:B------:R-:W-:Y:S01]  /*35f0*/  @!P6 IMAD.IADD R84, R84, 0x1, -R5 ;  /* 0x000000015454e824 */ /* 0x000fe200078e0a05 */
[----:B------:R-:W-:Y:S01]  /*3600*/  ISETP.GE.AND P6, PT, R81, RZ, PT ;  /* 0x000000ff5100720c */ /* 0x000fe20003fc6270 */
[----:B------:R-:W-:Y:S01]  /*3610*/  @!P4 IMAD.IADD R8, R8, 0x1, -R61 ;  /* 0x000000010808c824 */ /* 0x000fe200078e0a3d */
[----:B------:R-:W-:Y:S01]  /*3620*/  ISETP.GE.AND P4, PT, R117, RZ, PT ;  /* 0x000000ff7500720c */ /* 0x000fe20003f86270 */
[----:B------:R-:W-:Y:S01]  /*3630*/  IMAD R50, R50, 0x40, R51 ;  /* 0x0000004032327824 */ /* 0x000fe200078e0233 */
[----:B------:R-:W-:Y:S01]  /*3640*/  SHF.R.S32.HI R5, RZ, 0x1f, R0 ;  /* 0x0000001fff057819 */ /* 0x000fe20000011400 */
[----:B------:R-:W-:Y:S01]  /*3650*/  @!P0 IMAD.MOV R72, RZ, RZ, -R72 ;  /* 0x000000ffff488224 */ /* 0x000fe200078e0a48 */
[----:B------:R-:W-:Y:S01]  /*3660*/  ISETP.NE.AND P0, PT, RZ, c[0x0][0x17c], PT ;  /* 0x00005f00ff007a0c */ /* 0x000fe20003f05270 */
[----:B------:R-:W-:Y:S01]  /*3670*/  @!P5 IMAD.MOV R78, RZ, RZ, -R78 ;  /* 0x000000ffff4ed224 */ /* 0x000fe200078e0a4e */
[----:B------:R-:W-:Y:S01]  /*3680*/  LEA.HI R5, R5, R0, RZ, 0x6 ;  /* 0x0000000005057211 */ /* 0x000fe200078f30ff */
[----:B------:R-:W-:Y:S01]  /*3690*/  @!P3 IMAD.MOV R74, RZ, RZ, -R74 ;  /* 0x000000ffff4ab224 */ /* 0x000fe200078e0a4a */
[----:B------:R-:W-:Y:S01]  /*36a0*/  LOP3.LUT R0, RZ, c[0x0][0x17c], RZ, 0x33, !PT ;  /* 0x00005f00ff007a12 */ /* 0x000fe200078e33ff */
[----:B------:R-:W-:Y:S01]  /*36b0*/  @!P2 IMAD.MOV R76, RZ, RZ, -R76 ;  /* 0x000000ffff4ca224 */ /* 0x000fe200078e0a4c */
[--C-:B------:R-:W-:Y:S01]  /*36c0*/  LOP3.LUT R51, R86, 0x30, R55.reuse, 0x78, !PT ;  /* 0x0000003056337812 */ /* 0x100fe200078e7837 */
[----:B------:R-:W-:Y:S01]  /*36d0*/  @!P6 IMAD.MOV R80, RZ, RZ, -R80 ;  /* 0x000000ffff50e224 */ /* 0x000fe200078e0a50 */
[----:B------:R-:W-:Y:S01]  /*36e0*/  SEL R121, R0, R30, !P0 ;  /* 0x0000001e00797207 */ /* 0x000fe20004000000 */
[----:B------:R-:W-:Y:S01]  /*36f0*/  @!P1 IMAD.MOV R82, RZ, RZ, -R82 ;  /* 0x000000ffff529224 */ /* 0x000fe200078e0a52 */
[----:B------:R-:W-:Y:S01]  /*3700*/  LOP3.LUT R111, R50, 0x10, R55, 0x78, !PT ;  /* 0x00000010326f7812 */ /* 0x000fe200078e7837 */
[----:B------:R-:W-:Y:S01]  /*3710*/  @!P4 IMAD.MOV R84, RZ, RZ, -R84 ;  /* 0x000000ffff54c224 */ /* 0x000fe200078e0a54 */
[----:B------:R-:W-:Y:S01]  /*3720*/  LOP3.LUT R116, R51, R116, RZ, 0xfc, !PT ;  /* 0x0000007433747212 */ /* 0x000fe200078efcff */
[----:B------:R-:W-:Y:S01]  /*3730*/  IMAD R30, R118, c[0x0][0x188], RZ ;  /* 0x00006200761e7a24 */ /* 0x000fe200078e02ff */
[----:B------:R-:W-:Y:S01]  /*3740*/  SEL R2, R0, R2, !P0 ;  /* 0x0000000200027207 */ /* 0x000fe20004000000 */
[----:B------:R-:W-:Y:S01]  /*3750*/  IMAD R30, R232, c[0x0][0x188], RZ ;  /* 0x00006200e81e7a24 */ /* 0x000fe200078e02ff */
[C---:B------:R-:W-:Y:S01]  /*3760*/  SEL R4, R0.reuse, R4, !P0 ;  /* 0x0000000400047207 */ /* 0x040fe20004000000 */
        /* <DEDUP_REMOVED lines=11> */
[----:B------:R-:W-:Y:S01]  /*3820*/  SEL R11, R0, R11, !P0 ;  /* 0x0000000b000b7207 */ /* 0x000fe20004000000 */
[----:B------:R-:W-:Y:S01]  /*3830*/  IMAD R30, R90, c[0x0][0x188], RZ ;  /* 0x000062005a1e7a24 */ /* 0x000fe200078e02ff */
[C---:B------:R-:W-:Y:S01]  /*3840*/  SEL R12, R0.reuse, R12, !P0 ;  /* 0x0000000c000c7207 */ /* 0x040fe20004000000 */
[----:B------:R-:W-:Y:S01]  /*3850*/  IMAD R30, R87, c[0x0][0x188], RZ ;  /* 0x00006200571e7a24 */ /* 0x000fe200078e02ff */
[C---:B------:R-:W-:Y:S01]  /*3860*/  SEL R13, R0.reuse, R13, !P0 ;  /* 0x0000000d000d7207 */ /* 0x040fe20004000000 */
[----:B------:R-:W-:Y:S01]  /*3870*/  IMAD.MOV.U32 R30, RZ, RZ, R8 ;  /* 0x000000ffff1e7224 */ /* 0x000fe200078e0008 */
[----:B------:R-:W-:Y:S01]  /*3880*/  SEL R14, R0, R14, !P0 ;  /* 0x0000000e000e7207 */ /* 0x000fe20004000000 */
[----:B------:R-:W-:Y:S01]  /*3890*/  IMAD R100, R2, c[0x0][0x190], RZ ;  /* 0x0000640002647a24 */ /* 0x000fe200078e02ff */
[C---:B------:R-:W-:Y:S01]  /*38a0*/  SEL R15, R0.reuse, R15, !P0 ;  /* 0x0000000f000f7207 */ /* 0x040fe20004000000 */
[----:B------:R-:W-:Y:S01]  /*38b0*/  IMAD R9, R9, c[0x0][0x190], RZ ;  /* 0x0000640009097a24 */ /* 0x000fe200078e02ff */
[C---:B------:R-:W-:Y:S01]  /*38c0*/  SEL R16, R0.reuse, R16, !P0 ;  /* 0x0000001000107207 */ /* 0x040fe20004000000 */
[----:B------:R-:W-:Y:S01]  /*38d0*/  IMAD R11, R11, c[0x0][0x190], RZ ;  /* 0x000064000b0b7a24 */ /* 0x000fe200078e02ff */
[C---:B------:R-:W-:Y:S01]  /*38e0*/  SEL R17, R0.reuse, R17, !P0 ;  /* 0x0000001100117207 */ /* 0x040fe20004000000 */
[----:B------:R-:W-:Y:S01]  /*38f0*/  IMAD R13, R13, c[0x0][0x190], RZ ;  /* 0x000064000d0d7a24 */ /* 0x000fe200078e02ff */
[C---:B------:R-:W-:Y:S01]  /*3900*/  SEL R50, R0.reuse, R18, !P0 ;  /* 0x0000001200327207 */ /* 0x040fe20004000000 */
[----:B------:R-:W-:Y:S01]  /*3910*/  IMAD.SHL.U32 R18, R91, 0x20, RZ ;  /* 0x000000205b127824 */ /* 0x000fe200078e00ff */
        /* <DEDUP_REMOVED lines=28> */
[C---:B------:R-:W-:Y:S01]  /*3ae0*/  SEL R128, R0.reuse, R32, !P0 ;  /* 0x0000002000807207 */ /* 0x040fe20004000000 */
[----:B------:R0:W-:Y:S01]  /*3af0*/  STL [R1], R18 ;  /* 0x0000001201007387 */ /* 0x0001e20000100800 */
[----:B------:R-:W-:Y:S01]  /*3b00*/  SEL R130, R0, R35, !P0 ;  /* 0x0000002300827207 */ /* 0x000fe20004000000 */
        /* <DEDUP_REMOVED lines=65> */
[----:B------:R-:W-:Y:S01]  /*3f20*/  ISETP.GE.AND P1, PT, R226, RZ, PT ;  /* 0x000000ffe200720c */ /* 0x000fe20003f26270 */
[----:B------:R-:W-:Y:S01]  /*3f30*/  IMAD R0, R231, c[0x0][0x188], RZ ;  /* 0x00006200e7007a24 */ /* 0x000fe200078e02ff */
[----:B------:R-:W-:Y:S01]  /*3f40*/  ISETP.NE.AND P0, PT, RZ, c[0x0][0x178], PT ;  /* 0x00005e00ff007a0c */ /* 0x000fe20003f05270 */
[----:B------:R-:W-:Y:S01]  /*3f50*/  IMAD R0, R234, c[0x0][0x188], RZ ;  /* 0x00006200ea007a24 */ /* 0x000fe200078e02ff */
[----:B------:R-:W-:Y:S01]  /*3f60*/  LOP3.LUT R111, R111, 0x200, R18, 0xf8, !PT ;  /* 0x000002006f6f7812 */ /* 0x000fe200078ef812 */
[----:B------:R-:W-:Y:S01]  /*3f70*/  IMAD R0, R237, c[0x0][0x188], RZ ;  /* 0x00006200ed007a24 */ /* 0x000fe200078e02ff */
[----:B------:R-:W-:Y:S01]  /*3f80*/  LEA R109, P2, R38, c[0x0][0x168], 0x1 ;  /* 0x00005a00266d7a11 */ /* 0x000fe200078408ff */
[----:B------:R-:W-:Y:S01]  /*3f90*/  IMAD R0, R240, c[0x0][0x188], RZ ;  /* 0x00006200f0007a24 */ /* 0x000fe200078e02ff */
[----:B------:R-:W-:Y:S01]  /*3fa0*/  LEA R108, P3, R36, c[0x0][0x168], 0x1 ;  /* 0x00005a00246c7a11 */ /* 0x000fe200078608ff */
[----:B------:R-:W-:Y:S01]  /*3fb0*/  IMAD R0, R243, c[0x0][0x188], RZ ;  /* 0x00006200f3007a24 */ /* 0x000fe200078e02ff */
[----:B------:R-:W-:Y:S01]  /*3fc0*/  LEA R103, P4, R34, c[0x0][0x168], 0x1 ;  /* 0x00005a0022677a11 */ /* 0x000fe200078808ff */
[----:B------:R-:W-:Y:S01]  /*3fd0*/  IMAD R0, R246, c[0x0][0x188], RZ ;  /* 0x00006200f6007a24 */ /* 0x000fe200078e02ff */
[----:B------:R-:W-:Y:S01]  /*3fe0*/  LEA R102, P5, R9, c[0x0][0x168], 0x1 ;  /* 0x00005a0009667a11 */ /* 0x000fe200078a08ff */
[----:B------:R-:W-:Y:S01]  /*3ff0*/  IMAD R0, R249, c[0x0][0x188], RZ ;  /* 0x00006200f9007a24 */ /* 0x000fe200078e02ff */
[----:B------:R-:W-:Y:S01]  /*4000*/  @!P1 IADD3 R30, -R30, RZ, RZ ;  /* 0x000000ff1e1e9210 */ /* 0x000fe20007ffe1ff */
[----:B------:R-:W-:Y:S01]  /*4010*/  IMAD R0, R252, c[0x0][0x188], RZ ;  /* 0x00006200fc007a24 */ /* 0x000fe200078e02ff */
[----:B------:R-:W-:Y:S01]  /*4020*/  @!P0 LOP3.LUT R30, RZ, c[0x0][0x178], RZ, 0x33, !PT ;  /* 0x00005e00ff1e8a12 */ /* 0x000fe200078e33ff */
[----:B0-----:R-:W-:Y:S01]  /*4030*/  IMAD R18, R17, c[0x0][0x190], RZ ;  /* 0x0000640011127a24 */ /* 0x001fe200078e02ff */
[----:B------:R-:W-:Y:S01]  /*4040*/  LEA R206, P0, R100, c[0x0][0x168], 0x1 ;  /* 0x00005a0064ce7a11 */ /* 0x000fe200078008ff */
[----:B------:R-:W-:Y:S01]  /*4050*/  IMAD R0, R88, c[0x0][0x188], RZ ;  /* 0x0000620058007a24 */ /* 0x000fe200078e02ff */
[----:B------:R-:W-:Y:S01]  /*4060*/  LEA R110, P1, R40, c[0x0][0x168], 0x1 ;  /* 0x00005a00286e7a11 */ /* 0x000fe200078208ff */
[----:B------:R-:W-:Y:S01]  /*4070*/  IMAD R30, R30, c[0x0][0x184], RZ ;  /* 0x000061001e1e7a24 */ /* 0x000fe200078e02ff */
[----:B------:R-:W-:Y:S01]  /*4080*/  LEA.HI.X.SX32 R100, R100, c[0x0][0x16c], 0x1, P0 ;  /* 0x00005b0064647a11 */ /* 0x000fe200000f0eff */
[----:B------:R-:W-:Y:S01]  /*4090*/  IMAD R0, R83, c[0x0][0x188], RZ ;  /* 0x0000620053007a24 */ /* 0x000fe200078e02ff */
[----:B------:R-:W-:Y:S01]  /*40a0*/  LEA R41, P0, R11, c[0x0][0x168], 0x1 ;  /* 0x00005a000b297a11 */ /* 0x000fe200078008ff */
[----:B------:R-:W-:Y:S01]  /*40b0*/  IMAD R0, R29, c[0x0][0x190], RZ ;  /* 0x000064001d007a24 */ /* 0x000fe200078e02ff */
[----:B------:R-:W-:Y:S01]  /*40c0*/  LEA R42, P6, R30, c[0x0][0x160], 0x1 ;  /* 0x000058001e2a7a11 */ /* 0x000fe200078c08ff */
[----:B------:R-:W-:Y:S01]  /*40d0*/  IMAD R144, R144, c[0x0][0x190], RZ ;  /* 0x0000640090907a24 */ /* 0x000fe200078e02ff */
[----:B------:R-:W-:Y:S01]  /*40e0*/  SHF.R.S32.HI R114, RZ, 0x6, R5 ;  /* 0x00000006ff727819 */ /* 0x000fe20000011405 */
[----:B------:R-:W-:Y:S01]  /*40f0*/  IMAD R5, R24, c[0x0][0x190], RZ ;  /* 0x0000640018057a24 */ /* 0x000fe200078e02ff */
[----:B------:R-:W-:Y:S01]  /*4100*/  LEA.HI.X.SX32 R43, R30, c[0x0][0x164], 0x1, P6 ;  /* 0x000059001e2b7a11 */ /* 0x000fe200030f0eff */
[----:B------:R-:W-:Y:S01]  /*4110*/  IMAD R145, R145, c[0x0][0x190], RZ ;  /* 0x0000640091917a24 */ /* 0x000fe200078e02ff */
[----:B------:R-:W-:Y:S01]  /*4120*/  LEA R101, P6, R31, c[0x0][0x168], 0x1 ;  /* 0x00005a001f657a11 */ /* 0x000fe200078c08ff */
[----:B------:R-:W-:Y:S01]  /*4130*/  IMAD R146, R146, c[0x0][0x190], RZ ;  /* 0x0000640092927a24 */ /* 0x000fe200078e02ff */
[----:B------:R-:W-:Y:S01]  /*4140*/  LEA.HI.X.SX32 R40, R40, c[0x0][0x16c], 0x1, P1 ;  /* 0x00005b0028287a11 */ /* 0x000fe200008f0eff */
        /* <DEDUP_REMOVED lines=40> */
[----:B------:R-:W-:Y:S01]  /*43d0*/  IMAD.SHL.U32 R119, R57, 0x2, RZ ;  /* 0x0000000239777824 */ /* 0x000fe200078e00ff */
[----:B------:R-:W-:Y:S01]  /*43e0*/  LEA R27, P1, R14, c[0x0][0x168], 0x1 ;  /* 0x00005a000e1b7a11 */ /* 0x000fe200078208ff */
[----:B------:R-:W-:Y:S01]  /*43f0*/  CS2R R80, SRZ ;  /* 0x0000000000507805 */ /* 0x000fe2000001ff00 */
        /* <DEDUP_REMOVED lines=12> */
[----:B------:R-:W-:Y:S01]  /*44c0*/  LEA.HI.X.SX32 R14, R14, c[0x0][0x16c], 0x1, P1 ;  /* 0x00005b000e0e7a11 */ /* 0x000fe200008f0eff */
        /* <DEDUP_REMOVED lines=13> */
[----:B------:R-:W-:-:S02]  /*45a0*/  LEA R13, P1, R4, c[0x0][0x168], 0x1 ;  /* 0x00005a00040d7a11 */ /* 0x000fc400078208ff */
[----:B------:R-:W-:Y:S02]  /*45b0*/  LEA R11, P2, R3, c[0x0][0x168], 0x1 ;  /* 0x00005a00030b7a11 */ /* 0x000fe400078408ff */
[----:B------:R-:W-:Y:S02]  /*45c0*/  LEA R9, P3, R2, c[0x0][0x168], 0x1 ;  /* 0x00005a0002097a11 */ /* 0x000fe400078608ff */
[----:B------:R-:W-:Y:S02]  /*45d0*/  LEA R209, P4, R0, c[0x0][0x168], 0x1 ;  /* 0x00005a0000d17a11 */ /* 0x000fe400078808ff */
[----:B------:R-:W-:Y:S02]  /*45e0*/  LEA R122, P5, R121, c[0x0][0x168], 0x1 ;  /* 0x00005a00797a7a11 */ /* 0x000fe400078a08ff */
[----:B------:R-:W-:Y:S02]  /*45f0*/  LEA R124, P6, R123, c[0x0][0x168], 0x1 ;  /* 0x00005a007b7c7a11 */ /* 0x000fe400078c08ff */
[----:B------:R-:W-:-:S02]  /*4600*/  LEA R210, P0, R125, c[0x0][0x168], 0x1 ;  /* 0x00005a007dd27a11 */ /* 0x000fc400078008ff */
[----:B------:R-:W-:Y:S02]  /*4610*/  LEA.HI.X.SX32 R4, R4, c[0x0][0x16c], 0x1, P1 ;  /* 0x00005b0004047a11 */ /* 0x000fe400008f0eff */
[----:B------:R-:W-:Y:S02]  /*4620*/  LEA.HI.X.SX32 R3, R3, c[0x0][0x16c], 0x1, P2 ;  /* 0x00005b0003037a11 */ /* 0x000fe400010f0eff */
[----:B------:R-:W-:Y:S02]  /*4630*/  LEA.HI.X.SX32 R2, R2, c[0x0][0x16c], 0x1, P3 ;  /* 0x00005b0002027a11 */ /* 0x000fe400018f0eff */
[----:B------:R-:W-:Y:S02]  /*4640*/  LEA.HI.X.SX32 R0, R0, c[0x0][0x16c], 0x1, P4 ;  /* 0x00005b0000007a11 */ /* 0x000fe400020f0eff */
[----:B------:R-:W-:Y:S02]  /*4650*/  LEA.HI.X.SX32 R121, R121, c[0x0][0x16c], 0x1, P5 ;  /* 0x00005b0079797a11 */ /* 0x000fe400028f0eff */
[----:B------:R-:W-:-:S02]  /*4660*/  LEA.HI.X.SX32 R123, R123, c[0x0][0x16c], 0x1, P6 ;  /* 0x00005b007b7b7a11 */ /* 0x000fc400030f0eff */
[----:B------:R-:W-:Y:S02]  /*4670*/  LEA.HI.X.SX32 R125, R125, c[0x0][0x16c], 0x1, P0 ;  /* 0x00005b007d7d7a11 */ /* 0x000fe400000f0eff */
[----:B------:R-:W-:Y:S02]  /*4680*/  LEA R127, P1, R126, c[0x0][0x168], 0x1 ;  /* 0x00005a007e7f7a11 */ /* 0x000fe400078208ff */
[----:B------:R-:W-:Y:S02]  /*4690*/  LEA R129, P2, R128, c[0x0][0x168], 0x1 ;  /* 0x00005a0080817a11 */ /* 0x000fe400078408ff */
[----:B------:R-:W-:Y:S02]  /*46a0*/  LEA R211, P3, R130, c[0x0][0x168], 0x1 ;  /* 0x00005a0082d37a11 */ /* 0x000fe400078608ff */
[----:B------:R-:W-:Y:S02]  /*46b0*/  LEA R132, P4, R131, c[0x0][0x168], 0x1 ;  /* 0x00005a0083847a11 */ /* 0x000fe400078808ff */
[----:B------:R-:W-:-:S02]  /*46c0*/  LEA R134, P5, R133, c[0x0][0x168], 0x1 ;  /* 0x00005a0085867a11 */ /* 0x000fc400078a08ff */
[----:B------:R-:W-:Y:S02]  /*46d0*/  LEA R212, P6, R184, c[0x0][0x168], 0x1 ;  /* 0x00005a00b8d47a11 */ /* 0x000fe400078c08ff */
[----:B------:R-:W-:Y:S02]  /*46e0*/  LEA R136, P0, R135, c[0x0][0x168], 0x1 ;  /* 0x00005a0087887a11 */ /* 0x000fe400078008ff */
[----:B------:R-:W-:Y:S02]  /*46f0*/  LEA.HI.X.SX32 R126, R126, c[0x0][0x16c], 0x1, P1 ;  /* 0x00005b007e7e7a11 */ /* 0x000fe400008f0eff */
[----:B------:R-:W-:Y:S02]  /*4700*/  LEA.HI.X.SX32 R128, R128, c[0x0][0x16c], 0x1, P2 ;  /* 0x00005b0080807a11 */ /* 0x000fe400010f0eff */
[----:B------:R-:W-:Y:S02]  /*4710*/  LEA.HI.X.SX32 R130, R130, c[0x0][0x16c], 0x1, P3 ;  /* 0x00005b0082827a11 */ /* 0x000fe400018f0eff */
[----:B------:R-:W-:-:S02]  /*4720*/  LEA.HI.X.SX32 R131, R131, c[0x0][0x16c], 0x1, P4 ;  /* 0x00005b0083837a11 */ /* 0x000fc400020f0eff */
[----:B------:R-:W-:Y:S02]  /*4730*/  LEA.HI.X.SX32 R133, R133, c[0x0][0x16c], 0x1, P5 ;  /* 0x00005b0085857a11 */ /* 0x000fe400028f0eff */
[----:B------:R-:W-:Y:S02]  /*4740*/  LEA.HI.X.SX32 R184, R184, c[0x0][0x16c], 0x1, P6 ;  /* 0x00005b00b8b87a11 */ /* 0x000fe400030f0eff */
[----:B------:R-:W-:Y:S02]  /*4750*/  LEA.HI.X.SX32 R135, R135, c[0x0][0x16c], 0x1, P0 ;  /* 0x00005b0087877a11 */ /* 0x000fe400000f0eff */
[----:B------:R-:W-:Y:S02]  /*4760*/  LEA R138, P1, R137, c[0x0][0x168], 0x1 ;  /* 0x00005a00898a7a11 */ /* 0x000fe400078208ff */
[----:B------:R-:W-:Y:S02]  /*4770*/  LEA R213, P2, R189, c[0x0][0x168], 0x1 ;  /* 0x00005a00bdd57a11 */ /* 0x000fe400078408ff */
[----:B------:R-:W-:-:S02]  /*4780*/  LEA R140, P3, R139, c[0x0][0x168], 0x1 ;  /* 0x00005a008b8c7a11 */ /* 0x000fc400078608ff */
[----:B------:R-:W-:Y:S02]  /*4790*/  LEA R190, P4, R141, c[0x0][0x168], 0x1 ;  /* 0x00005a008dbe7a11 */ /* 0x000fe400078808ff */
[----:B------:R-:W-:Y:S02]  /*47a0*/  LEA R214, P5, R191, c[0x0][0x168], 0x1 ;  /* 0x00005a00bfd67a11 */ /* 0x000fe400078a08ff */
[----:B------:R-:W-:Y:S02]  /*47b0*/  LEA R143, P6, R142, c[0x0][0x168], 0x1 ;  /* 0x00005a008e8f7a11 */ /* 0x000fe400078c08ff */
[----:B------:R-:W-:Y:S02]  /*47c0*/  LEA R192, P0, R144, c[0x0][0x168], 0x1 ;  /* 0x00005a0090c07a11 */ /* 0x000fe400078008ff */
[----:B------:R-:W-:Y:S02]  /*47d0*/  LEA.HI.X.SX32 R137, R137, c[0x0][0x16c], 0x1, P1 ;  /* 0x00005b0089897a11 */ /* 0x000fe400008f0eff */
[----:B------:R-:W-:-:S02]  /*47e0*/  LEA.HI.X.SX32 R189, R189, c[0x0][0x16c], 0x1, P2 ;  /* 0x00005b00bdbd7a11 */ /* 0x000fc400010f0eff */
[----:B------:R-:W-:Y:S02]  /*47f0*/  LEA.HI.X.SX32 R139, R139, c[0x0][0x16c], 0x1, P3 ;  /* 0x00005b008b8b7a11 */ /* 0x000fe400018f0eff */
[----:B------:R-:W-:Y:S02]  /*4800*/  LEA.HI.X.SX32 R141, R141, c[0x0][0x16c], 0x1, P4 ;  /* 0x00005b008d8d7a11 */ /* 0x000fe400020f0eff */
[----:B------:R-:W-:Y:S02]  /*4810*/  LEA.HI.X.SX32 R191, R191, c[0x0][0x16c], 0x1, P5 ;  /* 0x00005b00bfbf7a11 */ /* 0x000fe400028f0eff */
[----:B------:R-:W-:Y:S02]  /*4820*/  LEA.HI.X.SX32 R142, R142, c[0x0][0x16c], 0x1, P6 ;  /* 0x00005b008e8e7a11 */ /* 0x000fe400030f0eff */
[----:B------:R-:W-:Y:S02]  /*4830*/  LEA.HI.X.SX32 R144, R144, c[0x0][0x16c], 0x1, P0 ;  /* 0x00005b0090907a11 */ /* 0x000fe400000f0eff */
        /* <DEDUP_REMOVED lines=21> */
[----:B------:R-:W-:Y:S02]  /*4990*/  SHF.R.S32.HI R113, RZ, 0x1f, R112 ;  /* 0x0000001fff717819 */ /* 0x000fe40000011470 */
[----:B------:R-:W-:Y:S02]  /*49a0*/  LEA.HI.X.SX32 R155, R155, c[0x0][0x16c], 0x1, P1 ;  /* 0x00005b009b9b7a11 */ /* 0x000fe400008f0eff */
[----:B------:R-:W-:Y:S02]  /*49b0*/  LEA.HI.X.SX32 R157, R157, c[0x0][0x16c], 0x1, P2 ;  /* 0x00005b009d9d7a11 */ /* 0x000fe400010f0eff */
[----:B------:R-:W-:-:S02]  /*49c0*/  LEA.HI.X.SX32 R197, R197, c[0x0][0x16c], 0x1, P3 ;  /* 0x00005b00c5c57a11 */ /* 0x000fc400018f0eff */
[----:B------:R-:W-:Y:S02]  /*49d0*/  LEA.HI.X.SX32 R158, R158, c[0x0][0x16c], 0x1, P4 ;  /* 0x00005b009e9e7a11 */ /* 0x000fe400020f0eff */
[----:B------:R-:W-:Y:S02]  /*49e0*/  LEA.HI.X.SX32 R160, R160, c[0x0][0x16c], 0x1, P5 ;  /* 0x00005b00a0a07a11 */ /* 0x000fe400028f0eff */
[----:B------:R-:W-:Y:S02]  /*49f0*/  LEA.HI.X.SX32 R199, R199, c[0x0][0x16c], 0x1, P6 ;  /* 0x00005b00c7c77a11 */ /* 0x000fe400030f0eff */
[----:B------:R-:W-:Y:S02]  /*4a00*/  LEA.HI.X.SX32 R161, R161, c[0x0][0x16c], 0x1, P0 ;  /* 0x00005b00a1a17a11 */ /* 0x000fe400000f0eff */
[----:B------:R-:W-:Y:S02]  /*4a10*/  LEA R200, P1, R162, c[0x0][0x168], 0x1 ;  /* 0x00005a00a2c87a11 */ /* 0x000fe400078208ff */
[----:B------:R-:W-:-:S02]  /*4a20*/  LEA R218, P2, R201, c[0x0][0x168], 0x1 ;  /* 0x00005a00c9da7a11 */ /* 0x000fc400078408ff */
[----:B------:R-:W-:Y:S02]  /*4a30*/  LEA R167, P3, R163, c[0x0][0x168], 0x1 ;  /* 0x00005a00a3a77a11 */ /* 0x000fe400078608ff */
[----:B------:R-:W-:Y:S02]  /*4a40*/  LEA R202, P4, R164, c[0x0][0x168], 0x1 ;  /* 0x00005a00a4ca7a11 */ /* 0x000fe400078808ff */
[----:B------:R-:W-:Y:S02]  /*4a50*/  LEA R203, P5, R165, c[0x0][0x168], 0x1 ;  /* 0x00005a00a5cb7a11 */ /* 0x000fe400078a08ff */
[----:B------:R-:W-:Y:S02]  /*4a60*/  LEA R204, P6, R168, c[0x0][0x168], 0x1 ;  /* 0x00005a00a8cc7a11 */ /* 0x000fe400078c08ff */
[----:B------:R-:W-:Y:S02]  /*4a70*/  LEA R205, P0, R183, c[0x0][0x168], 0x1 ;  /* 0x00005a00b7cd7a11 */ /* 0x000fe400078008ff */
[C---:B------:R-:W-:Y:S01]  /*4a80*/  SHF.L.U64.HI R113, R112.reuse, 0x1, R113 ;  /* 0x0000000170717819 */ /* 0x040fe20000010271 */
[----:B------:R-:W-:Y:S01]  /*4a90*/  IMAD.SHL.U32 R112, R112, 0x2, RZ ;  /* 0x0000000270707824 */ /* 0x000fe200078e00ff */
[----:B------:R-:W-:-:S02]  /*4aa0*/  LEA.HI.X.SX32 R162, R162, c[0x0][0x16c], 0x1, P1 ;  /* 0x00005b00a2a27a11 */ /* 0x000fc400008f0eff */
[----:B------:R-:W-:Y:S02]  /*4ab0*/  LEA.HI.X.SX32 R201, R201, c[0x0][0x16c], 0x1, P2 ;  /* 0x00005b00c9c97a11 */ /* 0x000fe400010f0eff */
[----:B------:R-:W-:Y:S02]  /*4ac0*/  LEA.HI.X.SX32 R163, R163, c[0x0][0x16c], 0x1, P3 ;  /* 0x00005b00a3a37a11 */ /* 0x000fe400018f0eff */
[----:B------:R-:W-:Y:S02]  /*4ad0*/  LEA.HI.X.SX32 R164, R164, c[0x0][0x16c], 0x1, P4 ;  /* 0x00005b00a4a47a11 */ /* 0x000fe400020f0eff */
[----:B------:R-:W-:Y:S02]  /*4ae0*/  LEA.HI.X.SX32 R165, R165, c[0x0][0x16c], 0x1, P5 ;  /* 0x00005b00a5a57a11 */ /* 0x000fe400028f0eff */
[----:B------:R-:W-:Y:S02]  /*4af0*/  LEA.HI.X.SX32 R168, R168, c[0x0][0x16c], 0x1, P6 ;  /* 0x00005b00a8a87a11 */ /* 0x000fe400030f0eff */
[----:B------:R-:W-:-:S02]  /*4b00*/  LEA.HI.X.SX32 R183, R183, c[0x0][0x16c], 0x1, P0 ;  /* 0x00005b00b7b77a11 */ /* 0x000fc400000f0eff */
[C---:B------:R-:W-:Y:S02]  /*4b10*/  LOP3.LUT R221, R119.reuse, 0x10, RZ, 0x3c, !PT ;  /* 0x0000001077dd7812 */ /* 0x040fe400078e3cff */
[C---:B------:R-:W-:Y:S02]  /*4b20*/  LOP3.LUT R220, R119.reuse, 0x20, RZ, 0x3c, !PT ;  /* 0x0000002077dc7812 */ /* 0x040fe400078e3cff */
[C---:B------:R-:W-:Y:S02]  /*4b30*/  LOP3.LUT R219, R119.reuse, 0x30, RZ, 0x3c, !PT ;  /* 0x0000003077db7812 */ /* 0x040fe400078e3cff */
[C---:B------:R-:W-:Y:S02]  /*4b40*/  LOP3.LUT R225, R119.reuse, 0x40, RZ, 0x3c, !PT ;  /* 0x0000004077e17812 */ /* 0x040fe400078e3cff */
[C---:B------:R-:W-:Y:S02]  /*4b50*/  LOP3.LUT R224, R119.reuse, 0x50, RZ, 0x3c, !PT ;  /* 0x0000005077e07812 */ /* 0x040fe400078e3cff */
[----:B------:R-:W-:-:S02]  /*4b60*/  LOP3.LUT R223, R119, 0x60, RZ, 0x3c, !PT ;  /* 0x0000006077df7812 */ /* 0x000fc400078e3cff */
[----:B------:R-:W-:Y:S02]  /*4b70*/  LOP3.LUT R222, R119, 0x70, RZ, 0x3c, !PT ;  /* 0x0000007077de7812 */ /* 0x000fe400078e3cff */
[----:B------:R-:W-:Y:S02]  /*4b80*/  LOP3.LUT R44, R116, 0x40, RZ, 0x3c, !PT ;  /* 0x00000040742c7812 */ /* 0x000fe400078e3cff */
[----:B------:R-:W-:Y:S02]  /*4b90*/  LOP3.LUT R120, R111, 0x20, RZ, 0x3c, !PT ;  /* 0x000000206f787812 */ /* 0x000fe400078e3cff */
.L_x_3:
[C---:B------:R-:W-:Y:S01]  /*4ba0*/  ISETP.GE.AND P0, PT, R118.reuse, UR4, PT ;  /* 0x0000000476007c0c */ /* 0x040fe2000bf06270 */
[C---:B------:R-:W-:Y:S01]  /*4bb0*/  IMAD R44, R118.reuse, c[0x0][0x188], RZ ;  /* 0x00006200762c7a24 */ /* 0x040fe200078e02ff */
[C---:B------:R-:W-:Y:S02]  /*4bc0*/  LOP3.LUT R47, R118.reuse, 0x8, RZ, 0xfc, !PT ;  /* 0x00000008762f7812 */ /* 0x040fe400078efcff */
[----:B------:R-:W-:Y:S01]  /*4bd0*/  LOP3.LUT R46, R118, 0x8, RZ, 0xfc, !PT ;  /* 0x00000008762e7812 */ /* 0x000fe200078efcff */
[----:B------:R-:W-:Y:S01]  /*4be0*/  IMAD.WIDE R44, R44, 0x2, R42 ;  /* 0x000000022c2c7825 */ /* 0x000fe200078e022a */
[----:B------:R-:W-:-:S02]  /*4bf0*/  ISETP.GE.AND P1, PT, R47, UR4, PT ;  /* 0x000000042f007c0c */ /* 0x000fc4000bf26270 */
[----:B------:R-:W-:Y:S01]  /*4c00*/  PRMT R106, RZ, 0x7610, R106 ;  /* 0x00007610ff6a7816 */ /* 0x000fe2000000006a */
[----:B------:R-:W-:Y:S01]  /*4c10*/  IMAD R46, R46, c[0x0][0x188], RZ ;  /* 0x000062002e2e7a24 */ /* 0x000fe200078e02ff */
[----:B------:R-:W-:-:S04]  /*4c20*/  PRMT R105, RZ, 0x7610, R105 ;  /* 0x00007610ff697816 */ /* 0x000fc80000000069 */
[----:B------:R0:W2:Y:S01]  /*4c30*/  @!P0 LDG.E.U16 R106, [R44.64] ;  /* 0x000000062c6a8981 */ /* 0x0000a2000c1e1500 */
[----:B------:R-:W-:Y:S02]  /*4c40*/  ISETP.GE.AND P0, PT, R251, UR4, PT ;  /* 0x00000004fb007c0c */ /* 0x000fe4000bf06270 */
[----:B------:R-:W-:Y:S01]  /*4c50*/  PRMT R104, RZ, 0x7610, R104 ;  /* 0x00007610ff687816 */ /* 0x000fe20000000068 */
[----:B0-----:R-:W-:-:S04]  /*4c60*/  IMAD.WIDE R44, R46, 0x2, R42 ;  /* 0x000000022e2c7825 */ /* 0x001fc800078e022a */
[----:B------:R-:W-:Y:S01]  /*4c70*/  IMAD R46, R251, c[0x0][0x188], RZ ;  /* 0x00006200fb2e7a24 */ /* 0x000fe200078e02ff */
[----:B------:R0:W3:Y:S01]  /*4c80*/  @!P1 LDG.E.U16 R105, [R44.64] ;  /* 0x000000062c699981 */ /* 0x0000e2000c1e1500 */
[----:B------:R-:W-:Y:S02]  /*4c90*/  ISETP.GE.AND P1, PT, R247, UR4, PT ;  /* 0x00000004f7007c0c */ /* 0x000fe4000bf26270 */
[----:B------:R-:W-:Y:S01]  /*4ca0*/  PRMT R95, RZ, 0x7610, R95 ;  /* 0x00007610ff5f7816 */ /* 0x000fe2000000005f */
[----:B0-----:R-:W-:-:S04]  /*4cb0*/  IMAD.WIDE R44, R46, 0x2, R42 ;  /* 0x000000022e2c7825 */ /* 0x001fc800078e022a */
[----:B------:R-:W-:Y:S01]  /*4cc0*/  IMAD R46, R247, c[0x0][0x188], RZ ;  /* 0x00006200f72e7a24 */ /* 0x000fe200078e02ff */
[----:B------:R0:W4:Y:S01]  /*4cd0*/  @!P0 LDG.E.U16 R104, [R44.64] ;  /* 0x000000062c688981 */ /* 0x000122000c1e1500 */
[----:B------:R-:W-:Y:S02]  /*4ce0*/  ISETP.GE.AND P0, PT, R243, UR4, PT ;  /* 0x00000004f3007c0c */ /* 0x000fe4000bf06270 */
[----:B------:R-:W-:Y:S01]  /*4cf0*/  PRMT R94, RZ, 0x7610, R94 ;  /* 0x00007610ff5e7816 */ /* 0x000fe2000000005e */
[----:B0-----:R-:W-:-:S04]  /*4d00*/  IMAD.WIDE R44, R46, 0x2, R42 ;  /* 0x000000022e2c7825 */ /* 0x001fc800078e022a */
[----:B------:R-:W-:Y:S01]  /*4d10*/  IMAD R46, R243, c[0x0][0x188], RZ ;  /* 0x00006200f32e7a24 */ /* 0x000fe200078e02ff */
[----:B------:R0:W5:Y:S01]  /*4d20*/  @!P1 LDG.E.U16 R95, [R44.64] ;  /* 0x000000062c5f9981 */ /* 0x000162000c1e1500 */
[----:B------:R-:W-:Y:S02]  /*4d30*/  ISETP.GE.AND P1, PT, R239, UR4, PT ;  /* 0x00000004ef007c0c */ /* 0x000fe4000bf26270 */
[----:B------:R-:W-:Y:S02]  /*4d40*/  LOP3.LUT R47, R118, 0x2, RZ, 0xfc, !PT ;  /* 0x00000002762f7812 */ /* 0x000fe400078efcff */
[----:B------:R-:W-:Y:S01]  /*4d50*/  PRMT R93, RZ, 0x7610, R93 ;  /* 0x00007610ff5d7816 */ /* 0x000fe2000000005d */
[----:B0-----:R-:W-:Y:S01]  /*4d60*/  IMAD.WIDE R44, R46, 0x2, R42 ;  /* 0x000000022e2c7825 */ /* 0x001fe200078e022a */
[----:B------:R-:W-:-:S03]  /*4d70*/  ISETP.GE.AND P2, PT, R235, UR4, PT ;  /* 0x00000004eb007c0c */ /* 0x000fc6000bf46270 */
[----:B------:R-:W-:Y:S01]  /*4d80*/  IMAD R46, R239, c[0x0][0x188], RZ ;  /* 0x00006200ef2e7a24 */ /* 0x000fe200078e02ff */
[----:B------:R0:W2:Y:S01]  /*4d90*/  @!P0 LDG.E.U16 R94, [R44.64] ;  /* 0x000000062c5e8981 */ /* 0x0000a2000c1e1500 */
[C---:B------:R-:W-:Y:S01]  /*4da0*/  ISETP.GE.AND P0, PT, R47.reuse, UR4, PT ;  /* 0x000000042f007c0c */ /* 0x040fe2000bf06270 */
[----:B------:R-:W-:Y:S01]  /*4db0*/  IMAD R47, R47, c[0x0][0x188], RZ ;  /* 0x000062002f2f7a24 */ /* 0x000fe200078e02ff */
[----:B------:R-:W-:Y:S01]  /*4dc0*/  PRMT R62, RZ, 0x7610, R62 ;  /* 0x00007610ff3e7816 */ /* 0x000fe2000000003e */
[----:B0-----:R-:W-:-:S04]  /*4dd0*/  IMAD.WIDE R44, R46, 0x2, R42 ;  /* 0x000000022e2c7825 */ /* 0x001fc800078e022a */
[----:B------:R-:W-:Y:S01]  /*4de0*/  IMAD R46, R235, c[0x0][0x188], RZ ;  /* 0x00006200eb2e7a24 */ /* 0x000fe200078e02ff */
[----:B------:R0:W2:Y:S01]  /*4df0*/  @!P1 LDG.E.U16 R93, [R44.64] ;  /* 0x000000062c5d9981 */ /* 0x0000a2000c1e1500 */
[C---:B------:R-:W-:Y:S02]  /*4e00*/  LOP3.LUT R48, R118.reuse, 0x6, RZ, 0xfc, !PT ;  /* 0x0000000676307812 */ /* 0x040fe400078efcff */
[----:B------:R-:W-:Y:S02]  /*4e10*/  LOP3.LUT R49, R118, 0x4, RZ, 0xfc, !PT ;  /* 0x0000000476317812 */ /* 0x000fe400078efcff */
[----:B------:R-:W-:Y:S02]  /*4e20*/  PRMT R60, RZ, 0x7610, R60 ;  /* 0x00007610ff3c7816 */ /* 0x000fe4000000003c */
[----:B------:R-:W-:Y:S01]  /*4e30*/  ISETP.GE.AND P1, PT, R49, UR4, PT ;  /* 0x0000000431007c0c */ /* 0x000fe2000bf26270 */
[----:B0-----:R-:W-:-:S04]  /*4e40*/  IMAD.WIDE R44, R47, 0x2, R42 ;  /* 0x000000022f2c7825 */ /* 0x001fc800078e022a */
[----:B------:R-:W-:Y:S01]  /*4e50*/  IMAD.WIDE R46, R46, 0x2, R42 ;  /* 0x000000022e2e7825 */ /* 0x000fe200078e022a */
[----:B------:R0:W2:Y:S04]  /*4e60*/  @!P0 LDG.E.U16 R60, [R44.64] ;  /* 0x000000062c3c8981 */ /* 0x0000a8000c1e1500 */
[----:B------:R1:W2:Y:S01]  /*4e70*/  @!P2 LDG.E.U16 R62, [R46.64] ;  /* 0x000000062e3ea981 */ /* 0x0002a2000c1e1500 */
[----:B------:R-:W-:Y:S02]  /*4e80*/  ISETP.GE.AND P2, PT, R48, UR4, PT ;  /* 0x0000000430007c0c */ /* 0x000fe4000bf46270 */
[C---:B------:R-:W-:Y:S02]  /*4e90*/  LOP3.LUT R48, R118.reuse, 0x4, RZ, 0xfc, !PT ;  /* 0x0000000476307812 */ /* 0x040fe400078efcff */
[----:B------:R-:W-:-:S02]  /*4ea0*/  LOP3.LUT R49, R118, 0xc, RZ, 0xfc, !PT ;  /* 0x0000000c76317812 */ /* 0x000fc400078efcff */
[----:B0-----:R-:W-:Y:S01]  /*4eb0*/  LOP3.LUT R44, R118, 0x6, RZ, 0xfc, !PT ;  /* 0x00000006762c7812 */ /* 0x001fe200078efcff */
[----:B------:R-:W-:Y:S01]  /*4ec0*/  IMAD R48, R48, c[0x0][0x188], RZ ;  /* 0x0000620030307a24 */ /* 0x000fe200078e02ff */
[----:B------:R-:W-:Y:S02]  /*4ed0*/  ISETP.GE.AND P0, PT, R49, UR4, PT ;  /* 0x0000000431007c0c */ /* 0x000fe4000bf06270 */
[----:B------:R-:W-:Y:S01]  /*4ee0*/  PRMT R52, RZ, 0x7610, R52 ;  /* 0x00007610ff347816 */ /* 0x000fe20000000034 */
[----:B------:R-:W-:Y:S01]  /*4ef0*/  IMAD.WIDE R48, R48, 0x2, R42 ;  /* 0x0000000230307825 */ /* 0x000fe200078e022a */
[----:B------:R-:W-:Y:S02]  /*4f00*/  LOP3.LUT R45, R118, 0xa, RZ, 0xfc, !PT ;  /* 0x0000000a762d7812 */ /* 0x000fe400078efcff */
[----:B------:R-:W-:Y:S01]  /*4f10*/  PRMT R50, RZ, 0x7610, R50 ;  /* 0x00007610ff327816 */ /* 0x000fe20000000032 */
[----:B------:R-:W-:Y:S01]  /*4f20*/  IMAD R44, R44, c[0x0][0x188], RZ ;  /* 0x000062002c2c7a24 */ /* 0x000fe200078e02ff */
[----:B------:R0:W2:Y:S01]  /*4f30*/  @!P1 LDG.E.U16 R52, [R48.64] ;  /* 0x0000000630349981 */ /* 0x0000a2000c1e1500 */
[----:B------:R-:W-:-:S02]  /*4f40*/  ISETP.GE.AND P4, PT, R231, UR4, PT ;  /* 0x00000004e7007c0c */ /* 0x000fc4000bf86270 */
[----:B-1----:R-:W-:Y:S01]  /*4f50*/  IMAD.WIDE R46, R44, 0x2, R42 ;  /* 0x000000022c2e7825 */ /* 0x002fe200078e022a */
[----:B------:R-:W-:Y:S02]  /*4f60*/  ISETP.GE.AND P3, PT, R45, UR4, PT ;  /* 0x000000042d007c0c */ /* 0x000fe4000bf66270 */
[----:B------:R-:W-:Y:S01]  /*4f70*/  PRMT R63, RZ, 0x7610, R63 ;  /* 0x00007610ff3f7816 */ /* 0x000fe2000000003f */
[----:B------:R-:W-:Y:S01]  /*4f80*/  IMAD R45, R231, c[0x0][0x188], RZ ;  /* 0x00006200e72d7a24 */ /* 0x000fe200078e02ff */
[----:B------:R1:W2:Y:S01]  /*4f90*/  @!P2 LDG.E.U16 R50, [R46.64] ;  /* 0x000000062e32a981 */ /* 0x0002a2000c1e1500 */
[----:B0-----:R-:W-:Y:S02]  /*4fa0*/  LOP3.LUT R49, R118, 0xa, RZ, 0xfc, !PT ;  /* 0x0000000a76317812 */ /* 0x001fe400078efcff */
[----:B------:R-:W-:Y:S01]  /*4fb0*/  IMAD.WIDE R44, R45, 0x2, R42 ;  /* 0x000000022d2c7825 */ /* 0x000fe200078e022a */
[----:B------:R-:W-:-:S03]  /*4fc0*/  PRMT R61, RZ, 0x7610, R61 ;  /* 0x00007610ff3d7816 */ /* 0x000fc6000000003d */
[----:B------:R-:W-:Y:S01]  /*4fd0*/  IMAD R49, R49, c[0x0][0x188], RZ ;  /* 0x0000620031317a24 */ /* 0x000fe200078e02ff */
[----:B------:R-:W-:Y:S01]  /*4fe0*/  ISETP.GE.AND P1, PT, R252, UR4, PT ;  /* 0x00000004fc007c0c */ /* 0x000fe2000bf26270 */
[----:B------:R0:W2:Y:S01]  /*4ff0*/  @!P4 LDG.E.U16 R63, [R44.64] ;  /* 0x000000062c3fc981 */ /* 0x0000a2000c1e1500 */
[----:B-1----:R-:W-:Y:S01]  /*5000*/  LOP3.LUT R47, R118, 0xc, RZ, 0xfc, !PT ;  /* 0x0000000c762f7812 */ /* 0x002fe200078efcff */
[----:B------:R-:W-:Y:S01]  /*5010*/  IMAD.WIDE R48, R49, 0x2, R42 ;  /* 0x0000000231307825 */ /* 0x000fe200078e022a */
[----:B------:R-:W-:-:S03]  /*5020*/  PRMT R53, RZ, 0x7610, R53 ;  /* 0x00007610ff357816 */ /* 0x000fc60000000035 */
[----:B------:R-:W-:Y:S01]  /*5030*/  IMAD R47, R47, c[0x0][0x188], RZ ;  /* 0x000062002f2f7a24 */ /* 0x000fe200078e02ff */
[----:B------:R1:W2:Y:S01]  /*5040*/  @!P3 LDG.E.U16 R61, [R48.64] ;  /* 0x00000006303db981 */ /* 0x0002a2000c1e1500 */
[----:B------:R-:W-:Y:S02]  /*5050*/  ISETP.GE.AND P3, PT, R249, UR4, PT ;  /* 0x00000004f9007c0c */ /* 0x000fe4000bf66270 */
[----:B0-----:R-:W-:Y:S01]  /*5060*/  IMAD.WIDE R44, R47, 0x2, R42 ;  /* 0x000000022f2c7825 */ /* 0x001fe200078e022a */
[----:B------:R-:W-:-:S03]  /*5070*/  PRMT R51, RZ, 0x7610, R51 ;  /* 0x00007610ff337816 */ /* 0x000fc60000000033 */
[----:B------:R-:W-:Y:S01]  /*5080*/  IMAD R46, R252, c[0x0][0x188], RZ ;  /* 0x00006200fc2e7a24 */ /* 0x000fe200078e02ff */
[----:B------:R0:W2:Y:S01]  /*5090*/  @!P0 LDG.E.U16 R53, [R44.64] ;  /* 0x000000062c358981 */ /* 0x0000a2000c1e1500 */
[----:B-1----:R-:W-:Y:S01]  /*50a0*/  IMAD R49, R249, c[0x0][0x188], RZ ;  /* 0x00006200f9317a24 */ /* 0x002fe200078e02ff */
[----:B------:R-:W-:Y:S02]  /*50b0*/  ISETP.GE.AND P0, PT, R248, UR4, PT ;  /* 0x00000004f8007c0c */ /* 0x000fe4000bf06270 */
[----:B------:R-:W-:Y:S01]  /*50c0*/  PRMT R54, RZ, 0x7610, R54 ;  /* 0x00007610ff367816 */ /* 0x000fe20000000036 */
[----:B------:R-:W-:-:S04]  /*50d0*/  IMAD.WIDE R48, R49, 0x2, R42 ;  /* 0x0000000231307825 */ /* 0x000fc800078e022a */
[----:B0-----:R-:W-:Y:S01]  /*50e0*/  IMAD.WIDE R44, R46, 0x2, R42 ;  /* 0x000000022e2c7825 */ /* 0x001fe200078e022a */
[----:B------:R0:W2:Y:S04]  /*50f0*/  @!P3 LDG.E.U16 R54, [R48.64] ;  /* 0x000000063036b981 */ /* 0x0000a8000c1e1500 */
[----:B------:R1:W2:Y:S01]  /*5100*/  @!P1 LDG.E.U16 R51, [R44.64] ;  /* 0x000000062c339981 */ /* 0x0002a2000c1e1500 */
[----:B------:R-:W-:Y:S02]  /*5110*/  ISETP.GE.AND P1, PT, R245, UR4, PT ;  /* 0x00000004f5007c0c */ /* 0x000fe4000bf26270 */
[----:B0-----:R-:W-:Y:S01]  /*5120*/  PRMT R48, RZ, 0x7610, R48 ;  /* 0x00007610ff307816 */ /* 0x001fe20000000030 */
[----:B-1----:R-:W-:-:S04]  /*5130*/  IMAD R45, R248, c[0x0][0x188], RZ ;  /* 0x00006200f82d7a24 */ /* 0x002fc800078e02ff */
[----:B------:R-:W-:Y:S01]  /*5140*/  IMAD.WIDE R44, R45, 0x2, R42 ;  /* 0x000000022d2c7825 */ /* 0x000fe200078e022a */
[----:B------:R-:W-:-:S04]  /*5150*/  ISETP.GE.AND P2, PT, R250, UR4, PT ;  /* 0x00000004fa007c0c */ /* 0x000fc8000bf46270 */
[----:B------:R0:W2:Y:S01]  /*5160*/  @!P0 LDG.E.U16 R48, [R44.64] ;  /* 0x000000062c308981 */ /* 0x0000a2000c1e1500 */
[----:B------:R-:W-:Y:S01]  /*5170*/  IMAD R47, R250, c[0x0][0x188], RZ ;  /* 0x00006200fa2f7a24 */ /* 0x000fe200078e02ff */
[----:B------:R-:W-:Y:S02]  /*5180*/  PRMT R55, RZ, 0x7610, R55 ;  /* 0x00007610ff377816 */ /* 0x000fe40000000037 */
[----:B------:R-:W-:Y:S01]  /*5190*/  PRMT R92, RZ, 0x7610, R92 ;  /* 0x00007610ff5c7816 */ /* 0x000fe2000000005c */
[----:B0-----:R-:W-:Y:S01]  /*51a0*/  IMAD R45, R245, c[0x0][0x188], RZ ;  /* 0x00006200f52d7a24 */ /* 0x001fe200078e02ff */
[----:B------:R-:W-:-:S03]  /*51b0*/  ISETP.GE.AND P0, PT, R242, UR4, PT ;  /* 0x00000004f2007c0c */ /* 0x000fc6000bf06270 */
[----:B------:R-:W-:Y:S01]  /*51c0*/  IMAD.WIDE R44, R45, 0x2, R42 ;  /* 0x000000022d2c7825 */ /* 0x000fe200078e022a */
[----:B------:R-:W-:-:S03]  /*51d0*/  ISETP.GE.AND P4, PT, R246, UR4, PT ;  /* 0x00000004f6007c0c */ /* 0x000fc6000bf86270 */
[----:B------:R-:W-:Y:S01]  /*51e0*/  IMAD.WIDE R46, R47, 0x2, R42 ;  /* 0x000000022f2e7825 */ /* 0x000fe200078e022a */
[----:B------:R0:W2:Y:S01]  /*51f0*/  @!P1 LDG.E.U16 R55, [R44.64] ;  /* 0x000000062c379981 */ /* 0x0000a2000c1e1500 */
[----:B------:R-:W-:-:S03]  /*5200*/  PRMT R185, RZ, 0x7610, R185 ;  /* 0x00007610ffb97816 */ /* 0x000fc600000000b9 */
[----:B------:R1:W2:Y:S01]  /*5210*/  @!P2 LDG.E.U16 R92, [R46.64] ;  /* 0x000000062e5ca981 */ /* 0x0002a2000c1e1500 */
[----:B0-----:R-:W-:Y:S01]  /*5220*/  IMAD R45, R242, c[0x0][0x188], RZ ;  /* 0x00006200f22d7a24 */ /* 0x001fe200078e02ff */
[----:B------:R-:W-:Y:S01]  /*5230*/  PRMT R182, RZ, 0x7610, R182 ;  /* 0x00007610ffb67816 */ /* 0x000fe200000000b6 */
[----:B-1----:R-:W-:Y:S02]  /*5240*/  IMAD R47, R246, c[0x0][0x188], RZ ;  /* 0x00006200f62f7a24 */ /* 0x002fe400078e02ff */
[----:B------:R-:W-:Y:S01]  /*5250*/  IMAD.WIDE R44, R45, 0x2, R42 ;  /* 0x000000022d2c7825 */ /* 0x000fe200078e022a */
[----:B------:R-:W-:-:S03]  /*5260*/  ISETP.GE.AND P1, PT, R241, UR4, PT ;  /* 0x00000004f1007c0c */ /* 0x000fc6000bf26270 */
[----:B------:R-:W-:Y:S01]  /*5270*/  IMAD.WIDE R46, R47, 0x2, R42 ;  /* 0x000000022f2e7825 */ /* 0x000fe200078e022a */
[----:B------:R-:W-:Y:S01]  /*5280*/  ISETP.GE.AND P2, PT, R244, UR4, PT ;  /* 0x00000004f4007c0c */ /* 0x000fe2000bf46270 */
        /* <DEDUP_REMOVED lines=9> */
[----:B------:R0:W2:Y:S04]  /*5320*/  @!P1 LDG.E.U16 R59, [R44.64] ;  /* 0x000000062c3b9981 */ /* 0x0000a8000c1e1500 */
[----:B------:R1:W2:Y:S01]  /*5330*/  @!P2 LDG.E.U16 R49, [R46.64] ;  /* 0x000000062e31a981 */ /* 0x0002a2000c1e1500 */
[----:B0-----:R-:W-:Y:S01]  /*5340*/  IMAD R45, R240, c[0x0][0x188], RZ ;  /* 0x00006200f02d7a24 */ /* 0x001fe200078e02ff */
[----:B------:R-:W-:Y:S02]  /*5350*/  ISETP.GE.AND P1, PT, R238, UR4, PT ;  /* 0x00000004ee007c0c */ /* 0x000fe4000bf26270 */
[----:B-1----:R-:W-:Y:S01]  /*5360*/  PRMT R46, RZ, 0x7610, R46 ;  /* 0x00007610ff2e7816 */ /* 0x002fe2000000002e */
[----:B------:R-:W-:Y:S01]  /*5370*/  IMAD.WIDE R44, R45, 0x2, R42 ;  /* 0x000000022d2c7825 */ /* 0x000fe200078e022a */
[----:B------:R-:W-:-:S04]  /*5380*/  PRMT R187, RZ, 0x7610, R187 ;  /* 0x00007610ffbb7816 */ /* 0x000fc800000000bb */
[----:B------:R0:W2:Y:S01]  /*5390*/  @!P0 LDG.E.U16 R46, [R44.64] ;  /* 0x000000062c2e8981 */ /* 0x0000a2000c1e1500 */
[----:B------:R-:W-:Y:S01]  /*53a0*/  ISETP.GE.AND P2, PT, R234, UR4, PT ;  /* 0x00000004ea007c0c */ /* 0x000fe2000bf46270 */
[----:B0-----:R-:W-:-:S04]  /*53b0*/  IMAD R45, R238, c[0x0][0x188], RZ ;  /* 0x00006200ee2d7a24 */ /* 0x001fc800078e02ff */
        /* <DEDUP_REMOVED lines=37> */
[----:B------:R0:W3:Y:S02]  /*5610*/  @!P1 LDG.E.U16 R181, [R44.64] ;  /* 0x000000062cb59981 */ /* 0x0000e4000c1e1500 */
[----:B0-----:R-:W-:-:S04]  /*5620*/  IMAD R45, R228, c[0x0][0x188], RZ ;  /* 0x00006200e42d7a24 */ /* 0x001fc800078e02ff */
[----:B------:R-:W-:-:S05]  /*5630*/  IMAD.WIDE R44, R45, 0x2, R42 ;  /* 0x000000022d2c7825 */ /* 0x000fca00078e022a */
[----:B------:R0:W4:Y:S04]  /*5640*/  @!P0 LDG.E.U16 R57, [R44.64] ;  /* 0x000000062c398981 */ /* 0x000128000c1e1500 */
[----:B------:R-:W-:Y:S06]  /*5650*/  BAR.SYNC.DEFER_BLOCKING 0x0 ;  /* 0x0000000000007b1d */ /* 0x000fec0000010000 */
[----:B0-----:R-:W0:Y:S01]  /*5660*/  S2R R45, SR_TID.X ;  /* 0x00000000002d7919 */ /* 0x001e220000002100 */
[----:B------:R-:W-:-:S02]  /*5670*/  IADD3 R44, P1, R206, R112, RZ ;  /* 0x00000070ce2c7210 */ /* 0x000fc40007f3e0ff */
[----:B------:R-:W-:Y:S02]  /*5680*/  PRMT R58, RZ, 0x7610, R58 ;  /* 0x00007610ff3a7816 */ /* 0x000fe4000000003a */
[----:B0-----:R-:W-:-:S04]  /*5690*/  LOP3.LUT R45, R45, 0x3f, RZ, 0xc0, !PT ;  /* 0x0000003f2d2d7812 */ /* 0x001fc800078ec0ff */
[----:B------:R-:W-:Y:S01]  /*56a0*/  ISETP.GE.AND P0, PT, R45, UR4, PT ;  /* 0x000000042d007c0c */ /* 0x000fe2000bf06270 */
[----:B------:R-:W-:Y:S01]  /*56b0*/  IMAD.X R45, R100, 0x1, R113, P1 ;  /* 0x00000001642d7824 */ /* 0x000fe200008e0671 */
[----:B------:R-:W-:-:S11]  /*56c0*/  PRMT R178, RZ, 0x7610, R178 ;  /* 0x00007610ffb27816 */ /* 0x000fd600000000b2 */
[----:B------:R0:W5:Y:S02]  /*56d0*/  @!P0 LDG.E.U16 R58, [R44.64] ;  /* 0x000000062c3a8981 */ /* 0x000164000c1e1500 */
[----:B0-----:R-:W-:-:S05]  /*56e0*/  IADD3 R44, P1, R205, R112, RZ ;  /* 0x00000070cd2c7210 */ /* 0x001fca0007f3e0ff */
[----:B------:R-:W-:-:S05]  /*56f0*/  IMAD.X R45, R183, 0x1, R113, P1 ;  /* 0x00000001b72d7824 */ /* 0x000fca00008e0671 */
[----:B------:R0:W5:Y:S01]  /*5700*/  @!P0 LDG.E.U16 R178, [R44.64] ;  /* 0x000000062cb28981 */ /* 0x000162000c1e1500 */
[----:B------:R-:W-:Y:S02]  /*5710*/  PRMT R177, RZ, 0x7610, R177 ;  /* 0x00007610ffb17816 */ /* 0x000fe400000000b1 */
        /* <DEDUP_REMOVED lines=37> */
[----:B------:R-:W-:Y:S01]  /*5970*/  IMAD.X R45, R194, 0x1, R113, P1 ;  /* 0x00000001c22d7824 */ /* 0x000fe200008e0671 */
[----:B--2---:R0:W-:Y:S04]  /*5980*/  STS.U16 [R119+0x2000], R106 ;  /* 0x0020006a77007388 */ /* 0x0041e80000000400 */
[----:B------:R1:W2:Y:S01]  /*5990*/  @!P0 LDG.E.U16 R107, [R44.64] ;  /* 0x000000062c6b8981 */ /* 0x0002a2000c1e1500 */
[----:B0-----:R-:W-:Y:S02]  /*59a0*/  PRMT R106, RZ, 0x7610, R106 ;  /* 0x00007610ff6a7816 */ /* 0x001fe4000000006a */
[----:B-1----:R-:W-:-:S05]  /*59b0*/  IADD3 R44, P1, R140, R112, RZ ;  /* 0x000000708c2c7210 */ /* 0x002fca0007f3e0ff */
[----:B------:R-:W-:Y:S01]  /*59c0*/  IMAD.X R45, R139, 0x1, R113, P1 ;  /* 0x000000018b2d7824 */ /* 0x000fe200008e0671 */
[----:B---3--:R0:W-:Y:S04]  /*59d0*/  STS.U16 [R119+0x2200], R105 ;  /* 0x0022006977007388 */ /* 0x0081e80000000400 */
[----:B------:R1:W3:Y:S01]  /*59e0*/  @!P0 LDG.E.U16 R106, [R44.64] ;  /* 0x000000062c6a8981 */ /* 0x0002e2000c1e1500 */
[----:B0-----:R-:W-:Y:S02]  /*59f0*/  PRMT R105, RZ, 0x7610, R105 ;  /* 0x00007610ff697816 */ /* 0x001fe40000000069 */
[----:B-1----:R-:W-:-:S05]  /*5a00*/  IADD3 R44, P1, R129, R112, RZ ;  /* 0x00000070812c7210 */ /* 0x002fca0007f3e0ff */
[----:B------:R-:W-:Y:S01]  /*5a10*/  IMAD.X R45, R128, 0x1, R113, P1 ;  /* 0x00000001802d7824 */ /* 0x000fe200008e0671 */
[----:B----4-:R0:W-:Y:S04]  /*5a20*/  STS.U16 [R119+0x2400], R104 ;  /* 0x0024006877007388 */ /* 0x0101e80000000400 */
[----:B------:R1:W4:Y:S01]  /*5a30*/  @!P0 LDG.E.U16 R105, [R44.64] ;  /* 0x000000062c698981 */ /* 0x000322000c1e1500 */
[----:B0-----:R-:W-:Y:S02]  /*5a40*/  PRMT R104, RZ, 0x7610, R104 ;  /* 0x00007610ff687816 */ /* 0x001fe40000000068 */
[----:B-1----:R-:W-:-:S05]  /*5a50*/  IADD3 R44, P1, R13, R112, RZ ;  /* 0x000000700d2c7210 */ /* 0x002fca0007f3e0ff */
[----:B------:R-:W-:Y:S01]  /*5a60*/  IMAD.X R45, R4, 0x1, R113, P1 ;  /* 0x00000001042d7824 */ /* 0x000fe200008e0671 */
[----:B-----5:R0:W-:Y:S04]  /*5a70*/  STS.U16 [R119+0x2600], R95 ;  /* 0x0026005f77007388 */ /* 0x0201e80000000400 */
[----:B------:R1:W5:Y:S01]  /*5a80*/  @!P0 LDG.E.U16 R104, [R44.64] ;  /* 0x000000062c688981 */ /* 0x000362000c1e1500 */
[----:B0-----:R-:W-:Y:S02]  /*5a90*/  PRMT R95, RZ, 0x7610, R95 ;  /* 0x00007610ff5f7816 */ /* 0x001fe4000000005f */
[----:B-1----:R-:W-:-:S05]  /*5aa0*/  IADD3 R44, P1, R208, R112, RZ ;  /* 0x00000070d02c7210 */ /* 0x002fca0007f3e0ff */
[----:B------:R-:W-:Y:S01]  /*5ab0*/  IMAD.X R45, R16, 0x1, R113, P1 ;  /* 0x00000001102d7824 */ /* 0x000fe200008e0671 */
[----:B------:R0:W-:Y:S04]  /*5ac0*/  STS.U16 [R119+0x2800], R94 ;  /* 0x0028005e77007388 */ /* 0x0001e80000000400 */
[----:B------:R1:W2:Y:S01]  /*5ad0*/  @!P0 LDG.E.U16 R95, [R44.64] ;  /* 0x000000062c5f8981 */ /* 0x0002a2000c1e1500 */
        /* <DEDUP_REMOVED lines=8> */
[----:B------:R-:W-:Y:S04]  /*5b60*/  STS.U16 [R119+0x2c00], R62 ;  /* 0x002c003e77007388 */ /* 0x000fe80000000400 */
[----:B------:R0:W2:Y:S04]  /*5b70*/  @!P0 LDG.E.U16 R93, [R44.64] ;  /* 0x000000062c5d8981 */ /* 0x0000a8000c1e1500 */
[----:B------:R-:W-:Y:S01]  /*5b80*/  STS.U16 [R119+0x2e00], R63 ;  /* 0x002e003f77007388 */ /* 0x000fe20000000400 */
[----:B0-----:R-:W-:-:S03]  /*5b90*/  IADD3 R44, P1, R159, R112, RZ ;  /* 0x000000709f2c7210 */ /* 0x001fc60007f3e0ff */
[----:B------:R0:W-:Y:S02]  /*5ba0*/  STS.U16 [R221+0x2480], R92 ;  /* 0x0024805cdd007388 */ /* 0x0001e40000000400 */
[----:B------:R-:W-:Y:S01]  /*5bb0*/  IMAD.X R45, R158, 0x1, R113, P1 ;  /* 0x000000019e2d7824 */ /* 0x000fe200008e0671 */
[----:B0-----:R-:W-:-:S06]  /*5bc0*/  PRMT R92, RZ, 0x7610, R92 ;  /* 0x00007610ff5c7816 */ /* 0x001fcc000000005c */
[----:B------:R0:W2:Y:S01]  /*5bd0*/  @!P0 LDG.E.U16 R92, [R44.64] ;  /* 0x000000062c5c8981 */ /* 0x0000a2000c1e1500 */
[----:B------:R-:W-:Y:S02]  /*5be0*/  PRMT R63, RZ, 0x7610, R63 ;  /* 0x00007610ff3f7816 */ /* 0x000fe4000000003f */
[----:B0-----:R-:W-:-:S05]  /*5bf0*/  IADD3 R44, P1, R149, R112, RZ ;  /* 0x00000070952c7210 */ /* 0x001fca0007f3e0ff */
[----:B------:R-:W-:-:S05]  /*5c00*/  IMAD.X R45, R148, 0x1, R113, P1 ;  /* 0x00000001942d7824 */ /* 0x000fca00008e0671 */
[----:B------:R0:W2:Y:S01]  /*5c10*/  @!P0 LDG.E.U16 R63, [R44.64] ;  /* 0x000000062c3f8981 */ /* 0x0000a2000c1e1500 */
[----:B------:R-:W-:Y:S02]  /*5c20*/  PRMT R62, RZ, 0x7610, R62 ;  /* 0x00007610ff3e7816 */ /* 0x000fe4000000003e */
[----:B0-----:R-:W-:-:S05]  /*5c30*/  IADD3 R44, P1, R213, R112, RZ ;  /* 0x00000070d52c7210 */ /* 0x001fca0007f3e0ff */
        /* <DEDUP_REMOVED lines=13> */
[----:B------:R-:W-:Y:S04]  /*5d10*/  STS.U16 [R221+0x2880], R185 ;  /* 0x002880b9dd007388 */ /* 0x000fe80000000400 */
[----:B------:R-:W-:Y:S01]  /*5d20*/  STS.U16 [R221+0x2a80], R187 ;  /* 0x002a80bbdd007388 */ /* 0x000fe20000000400 */
[----:B0-----:R-:W-:-:S03]  /*5d30*/  IADD3 R44, P1, R30, R112, RZ ;  /* 0x000000701e2c7210 */ /* 0x001fc60007f3e0ff */
[----:B------:R-:W-:Y:S04]  /*5d40*/  STS.U16 [R221+0x2c80], R186 ;  /* 0x002c80badd007388 */ /* 0x000fe80000000400 */
[----:B------:R-:W-:Y:S01]  /*5d50*/  STS.U16 [R221+0x2e80], R188 ;  /* 0x002e80bcdd007388 */ /* 0x000fe20000000400 */
[----:B------:R-:W-:-:S03]  /*5d60*/  IMAD.X R45, R18, 0x1, R113, P1 ;  /* 0x00000001122d7824 */ /* 0x000fc600008e0671 */
[----:B------:R0:W-:Y:S02]  /*5d70*/  STS.U16 [R220+0x2100], R52 ;  /* 0x00210034dc007388 */ /* 0x0001e40000000400 */
[----:B0-----:R-:W-:Y:S02]  /*5d80*/  PRMT R52, RZ, 0x7610, R52 ;  /* 0x00007610ff347816 */ /* 0x001fe40000000034 */
        /* <DEDUP_REMOVED lines=18> */
[----:B-1----:R-:W-:-:S04]  /*5eb0*/  IADD3 R44, P1, R147, R112, RZ ;  /* 0x00000070932c7210 */ /* 0x002fc80007f3e0ff */
[----:B------:R-:W-:Y:S01]  /*5ec0*/  IADD3.X R45, R146, R113, RZ, P1, !PT ;  /* 0x00000071922d7210 */ /* 0x000fe20000ffe4ff */
        /* <DEDUP_REMOVED lines=31> */
[----:B------:R1:W3:Y:S01]  /*60c0*/  @!P0 LDG.E.U16 R48, [R44.64] ;  /* 0x000000062c308981 */ /* 0x0002e2000c1e1500 */
[----:B0-----:R-:W-:Y:S02]  /*60d0*/  PRMT R49, RZ, 0x7610, R49 ;  /* 0x00007610ff317816 */ /* 0x001fe40000000031 */
[----:B-1----:R-:W-:-:S05]  /*60e0*/  IADD3 R44, P1, R196, R112, RZ ;  /* 0x00000070c42c7210 */ /* 0x002fca0007f3e0ff */
[----:B------:R-:W-:Y:S01]  /*60f0*/  IMAD.X R45, R157, 0x1, R113, P1 ;  /* 0x000000019d2d7824 */ /* 0x000fe200008e0671 */
[----:B------:R0:W-:Y:S04]  /*6100*/  STS.U16 [R219+0x2980], R46 ;  /* 0x0029802edb007388 */ /* 0x0001e80000000400 */
[----:B------:R1:W4:Y:S01]  /*6110*/  @!P0 LDG.E.U16 R49, [R44.64] ;  /* 0x000000062c318981 */ /* 0x000322000c1e1500 */
[----:B0-----:R-:W-:Y:S02]  /*6120*/  PRMT R46, RZ, 0x7610, R46 ;  /* 0x00007610ff2e7816 */ /* 0x001fe4000000002e */
[----:B-1----:R-:W-:-:S05]  /*6130*/  IADD3 R44, P1, R193, R112, RZ ;  /* 0x00000070c12c7210 */ /* 0x002fca0007f3e0ff */
[----:B------:R-:W-:Y:S01]  /*6140*/  IMAD.X R45, R145, 0x1, R113, P1 ;  /* 0x00000001912d7824 */ /* 0x000fe200008e0671 */
[----:B------:R0:W-:Y:S04]  /*6150*/  STS.U16 [R219+0x2b80], R47 ;  /* 0x002b802fdb007388 */ /* 0x0001e80000000400 */
[----:B------:R1:W5:Y:S01]  /*6160*/  @!P0 LDG.E.U16 R46, [R44.64] ;  /* 0x000000062c2e8981 */ /* 0x000362000c1e1500 */
        /* <DEDUP_REMOVED lines=13> */
[----:B------:R0:W-:Y:S04]  /*6240*/  STS.U16 [R119], R178 ;  /* 0x000000b277007388 */ /* 0x0001e80000000400 */
        /* <DEDUP_REMOVED lines=92> */
[----:B-1----:R-:W-:-:S04]  /*6810*/  IADD3 R44, P1, R166, R112, RZ ;  /* 0x00000070a62c7210 */ /* 0x002fc80007f3e0ff */
[----:B------:R-:W-:Y:S01]  /*6820*/  IADD3.X R45, R161, R113, RZ, P1, !PT ;  /* 0x00000071a12d7210 */ /* 0x000fe20000ffe4ff */
        /* <DEDUP_REMOVED lines=29> */
[----:B------:R-:W-:-:S05]  /*6a00*/  IMAD.X R45, R28, 0x1, R113, P1 ;  /* 0x000000011c2d7824 */ /* 0x000fca00008e0671 */
[----:B------:R-:W5:Y:S04]  /*6a10*/  @!P0 LDG.E.U16 R54, [R44.64] ;  /* 0x000000062c368981 */ /* 0x000f68000c1e1500 */
[----:B------:R-:W-:Y:S04]  /*6a20*/  STS.U16 [R219+0x580], R55 ;  /* 0x00058037db007388 */ /* 0x000fe80000000400 */
        /* <DEDUP_REMOVED lines=21> */
[----:B--2---:R-:W-:Y:S04]  /*6b80*/  STS.U16 [R224+0x1e80], R169 ;  /* 0x001e80a9e0007388 */ /* 0x004fe80000000400 */
[----:B---3--:R-:W-:Y:S04]  /*6b90*/  STS.U16 [R223+0x300], R107 ;  /* 0x0003006bdf007388 */ /* 0x008fe80000000400 */
[----:B----4-:R-:W-:Y:S04]  /*6ba0*/  STS.U16 [R223+0x700], R106 ;  /* 0x0007006adf007388 */ /* 0x010fe80000000400 */
[----:B-----5:R-:W-:Y:S04]  /*6bb0*/  STS.U16 [R223+0xb00], R105 ;  /* 0x000b0069df007388 */ /* 0x020fe80000000400 */
        /* <DEDUP_REMOVED lines=13> */
[----:B------:R-:W-:Y:S06]  /*6c90*/  BAR.SYNC.DEFER_BLOCKING 0x0 ;  /* 0x0000000000007b1d */ /* 0x000fec0000010000 */
[----:B------:R-:W-:Y:S04]  /*6ca0*/  LDSM.16.M88.4 R44, [R116] ;  /* 0x00000000742c783b */ /* 0x000fe80000000200 */
[----:B------:R-:W-:Y:S04]  /*6cb0*/  LDSM.16.M88.4 R48, [R116+0x800] ;  /* 0x000800007430783b */ /* 0x000fe80000000200 */
[----:B------:R-:W-:Y:S04]  /*6cc0*/  LDSM.16.M88.4 R52, [R116+0x1000] ;  /* 0x001000007434783b */ /* 0x000fe80000000200 */
[----:B------:R-:W0:Y:S04]  /*6cd0*/  LDSM.16.MT88.4 R92, [R120+0x2000] ;  /* 0x00200000785c783b */ /* 0x000e280000004200 */
[----:B------:R-:W1:Y:S04]  /*6ce0*/  LDSM.16.M88.4 R56, [R116+0x1800] ;  /* 0x001800007438783b */ /* 0x000e680000000200 */
[----:B------:R-:W2:Y:S04]  /*6cf0*/  LDSM.16.MT88.4 R104, [R111+0x2000] ;  /* 0x002000006f68783b */ /* 0x000ea80000004200 */
[----:B------:R-:W3:Y:S01]  /*6d00*/  LDSM.16.MT88.4 R60, [R111+0x2400] ;  /* 0x002400006f3c783b */ /* 0x000ee20000004200 */
[C---:B0-----:R-:W-:Y:S08]  /*6d10*/  HMMA.16816.F32.BF16 R76, R92.reuse, R44, R76 ;  /* 0x0000002c5c4c723c */ /* 0x041ff0000004184c */
[C---:B------:R-:W-:Y:S08]  /*6d20*/  HMMA.16816.F32.BF16 R84, R92.reuse, R48, R84 ;  /* 0x000000305c54723c */ /* 0x040ff00000041854 */
[C---:B------:R-:W-:Y:S08]  /*6d30*/  HMMA.16816.F32.BF16 R96, R92.reuse, R52, R96 ;  /* 0x000000345c60723c */ /* 0x040ff00000041860 */
[----:B-1----:R-:W-:Y:S01]  /*6d40*/  HMMA.16816.F32.BF16 R92, R92, R56, R88 ;  /* 0x000000385c5c723c */ /* 0x002fe20000041858 */
[----:B------:R-:W0:Y:S07]  /*6d50*/  LDSM.16.MT88.4 R88, [R120+0x2400] ;  /* 0x002400007858783b */ /* 0x000e2e0000004200 */
[C---:B--2---:R-:W-:Y:S07]  /*6d60*/  HMMA.16816.F32.BF16 R64, R104.reuse, R48, R64 ;  /* 0x000000306840723c */ /* 0x044fee0000041840 */
[----:B------:R-:W-:Y:S01]  /*6d70*/  IMAD.MOV.U32 R48, RZ, RZ, R109 ;  /* 0x000000ffff307224 */ /* 0x000fe200078e006d */
[----:B------:R-:W-:Y:S01]  /*6d80*/  HMMA.16816.F32.BF16 R80, R104, R44, R80 ;  /* 0x0000002c6850723c */ /* 0x000fe20000041850 */
[----:B------:R-:W-:-:S06]  /*6d90*/  IMAD.MOV.U32 R49, RZ, RZ, R38 ;  /* 0x000000ffff317224 */ /* 0x000fcc00078e0026 */
[----:B------:R-:W-:Y:S01]  /*6da0*/  IMAD.MOV.U32 R44, RZ, RZ, R206 ;  /* 0x000000ffff2c7224 */ /* 0x000fe200078e00ce */
[----:B------:R-:W-:Y:S01]  /*6db0*/  HMMA.16816.F32.BF16 R72, R104, R56, R72 ;  /* 0x000000386848723c */ /* 0x000fe20000041848 */
[----:B------:R-:W-:Y:S02]  /*6dc0*/  IMAD.MOV.U32 R45, RZ, RZ, R100 ;  /* 0x000000ffff2d7224 */ /* 0x000fe400078e0064 */
[----:B------:R-:W-:-:S04]  /*6dd0*/  IMAD.WIDE R48, R115, 0x2, R48 ;  /* 0x0000000273307825 */ /* 0x000fc800078e0230 */
[----:B------:R-:W-:-:S04]  /*6de0*/  IMAD.WIDE R44, R115, 0x2, R44 ;  /* 0x00000002732c7825 */ /* 0x000fc800078e022c */
[----:B------:R-:W-:Y:S02]  /*6df0*/  IMAD.MOV.U32 R56, RZ, RZ, R208 ;  /* 0x000000ffff387224 */ /* 0x000fe400078e00d0 */
[----:B------:R-:W-:Y:S02]  /*6e00*/  IMAD.MOV.U32 R57, RZ, RZ, R16 ;  /* 0x000000ffff397224 */ /* 0x000fe400078e0010 */
[----:B------:R-:W-:Y:S02]  /*6e10*/  IMAD.MOV.U32 R109, RZ, RZ, R48 ;  /* 0x000000ffff6d7224 */ /* 0x000fe400078e0030 */
[----:B------:R-:W-:Y:S02]  /*6e20*/  IMAD.MOV.U32 R38, RZ, RZ, R49 ;  /* 0x000000ffff267224 */ /* 0x000fe400078e0031 */
[----:B------:R-:W-:Y:S02]  /*6e30*/  IMAD.MOV.U32 R206, RZ, RZ, R44 ;  /* 0x000000ffffce7224 */ /* 0x000fe400078e002c */
[----:B------:R-:W-:-:S02]  /*6e40*/  IMAD.MOV.U32 R100, RZ, RZ, R45 ;  /* 0x000000ffff647224 */ /* 0x000fc400078e002d */
[----:B------:R-:W-:Y:S02]  /*6e50*/  IMAD.MOV.U32 R48, RZ, RZ, R103 ;  /* 0x000000ffff307224 */ /* 0x000fe400078e0067 */
[----:B------:R-:W-:Y:S02]  /*6e60*/  IMAD.MOV.U32 R49, RZ, RZ, R34 ;  /* 0x000000ffff317224 */ /* 0x000fe400078e0022 */
[----:B------:R-:W-:Y:S02]  /*6e70*/  IMAD.MOV.U32 R44, RZ, RZ, R110 ;  /* 0x000000ffff2c7224 */ /* 0x000fe400078e006e */
[----:B------:R-:W-:Y:S02]  /*6e80*/  IMAD.MOV.U32 R45, RZ, RZ, R40 ;  /* 0x000000ffff2d7224 */ /* 0x000fe400078e0028 */
[----:B------:R-:W-:-:S04]  /*6e90*/  IMAD.WIDE R56, R115, 0x2, R56 ;  /* 0x0000000273387825 */ /* 0x000fc800078e0238 */
[C---:B------:R-:W-:Y:S01]  /*6ea0*/  IMAD.WIDE R48, R115.reuse, 0x2, R48 ;  /* 0x0000000273307825 */ /* 0x040fe200078e0230 */
[----:B------:R-:W-:Y:S03]  /*6eb0*/  HMMA.16816.F32.BF16 R68, R104, R52, R68 ;  /* 0x000000346844723c */ /* 0x000fe60000041844 */
[----:B------:R-:W-:-:S04]  /*6ec0*/  IMAD.WIDE R44, R115, 0x2, R44 ;  /* 0x00000002732c7825 */ /* 0x000fc800078e022c */
[----:B------:R-:W-:Y:S02]  /*6ed0*/  IMAD.MOV.U32 R208, RZ, RZ, R56 ;  /* 0x000000ffffd07224 */ /* 0x000fe400078e0038 */
[----:B------:R-:W-:Y:S02]  /*6ee0*/  IMAD.MOV.U32 R16, RZ, RZ, R57 ;  /* 0x000000ffff107224 */ /* 0x000fe400078e0039 */
[----:B------:R-:W-:Y:S02]  /*6ef0*/  IMAD.MOV.U32 R56, RZ, RZ, R27 ;  /* 0x000000ffff387224 */ /* 0x000fe400078e001b */
[----:B------:R-:W-:Y:S02]  /*6f00*/  IMAD.MOV.U32 R57, RZ, RZ, R14 ;  /* 0x000000ffff397224 */ /* 0x000fe400078e000e */
[----:B------:R-:W-:Y:S01]  /*6f10*/  IMAD.MOV.U32 R34, RZ, RZ, R49 ;  /* 0x000000ffff227224 */ /* 0x000fe200078e0031 */
[----:B------:R-:W-:Y:S01]  /*6f20*/  MOV R49, R31 ;  /* 0x0000001f00317202 */ /* 0x000fe20000000f00 */
[----:B------:R-:W-:-:S02]  /*6f30*/  IMAD.MOV.U32 R110, RZ, RZ, R44 ;  /* 0x000000ffff6e7224 */ /* 0x000fc400078e002c */
[----:B------:R-:W-:Y:S02]  /*6f40*/  IMAD.MOV.U32 R40, RZ, RZ, R45 ;  /* 0x000000ffff287224 */ /* 0x000fe400078e002d */
[----:B------:R-:W-:Y:S02]  /*6f50*/  IMAD.MOV.U32 R103, RZ, RZ, R48 ;  /* 0x000000ffff677224 */ /* 0x000fe400078e0030 */
[----:B------:R-:W-:Y:S02]  /*6f60*/  IMAD.MOV.U32 R52, RZ, RZ, R41 ;  /* 0x000000ffff347224 */ /* 0x000fe400078e0029 */
[----:B------:R-:W-:Y:S02]  /*6f70*/  IMAD.MOV.U32 R53, RZ, RZ, R29 ;  /* 0x000000ffff357224 */ /* 0x000fe400078e001d */
[----:B------:R-:W-:Y:S02]  /*6f80*/  IMAD.MOV.U32 R44, RZ, RZ, R108 ;  /* 0x000000ffff2c7224 */ /* 0x000fe400078e006c */
[----:B------:R-:W-:-:S02]  /*6f90*/  IMAD.MOV.U32 R45, RZ, RZ, R36 ;  /* 0x000000ffff2d7224 */ /* 0x000fc400078e0024 */
[----:B------:R-:W-:Y:S02]  /*6fa0*/  IMAD.MOV.U32 R48, RZ, RZ, R101 ;  /* 0x000000ffff307224 */ /* 0x000fe400078e0065 */
[C---:B------:R-:W-:Y:S01]  /*6fb0*/  IMAD.WIDE R56, R115.reuse, 0x2, R56 ;  /* 0x0000000273387825 */ /* 0x040fe200078e0238 */
[----:B---3--:R-:W-:Y:S03]  /*6fc0*/  HMMA.16816.F32.BF16 R72, R60, R58, R72 ;  /* 0x0000003a3c48723c */ /* 0x008fe60000041848 */
[----:B------:R-:W-:-:S04]  /*6fd0*/  IMAD.WIDE R52, R115, 0x2, R52 ;  /* 0x0000000273347825 */ /* 0x000fc800078e0234 */
[C---:B------:R-:W-:Y:S01]  /*6fe0*/  IMAD.WIDE R44, R115.reuse, 0x2, R44 ;  /* 0x00000002732c7825 */ /* 0x040fe200078e022c */
[----:B0-----:R-:W-:Y:S03]  /*6ff0*/  HMMA.16816.F32.BF16 R92, R88, R58, R92 ;  /* 0x0000003a585c723c */ /* 0x001fe6000004185c */
        /* <DEDUP_REMOVED lines=19> */
[----:B------:R-:W-:-:S04]  /*7130*/  IMAD.WIDE R56, R115, 0x2, R56 ;  /* 0x0000000273387825 */ /* 0x000fc800078e0238 */
[----:B------:R-:W-:-:S04]  /*7140*/  IMAD.WIDE R58, R115, 0x2, R58 ;  /* 0x00000002733a7825 */ /* 0x000fc800078e023a */
[----:B------:R-:W-:-:S04]  /*7150*/  IMAD.WIDE R52, R115, 0x2, R52 ;  /* 0x0000000273347825 */ /* 0x000fc800078e0234 */
        /* <DEDUP_REMOVED lines=22> */
[----:B------:R-:W-:-:S04]  /*72c0*/  IMAD.WIDE R56, R115, 0x2, R56 ;  /* 0x0000000273387825 */ /* 0x000fc800078e0238 */
[----:B------:R-:W-:Y:S01]  /*72d0*/  IMAD.WIDE R58, R115, 0x2, R58 ;  /* 0x00000002733a7825 */ /* 0x000fe200078e023a */
[----:B------:R-:W-:-:S03]  /*72e0*/  LOP3.LUT R182, R116, 0x40, RZ, 0x3c, !PT ;  /* 0x0000004074b67812 */ /* 0x000fc600078e3cff */
[----:B------:R-:W-:-:S04]  /*72f0*/  IMAD.WIDE R52, R115, 0x2, R52 ;  /* 0x0000000273347825 */ /* 0x000fc800078e0234 */
[----:B------:R-:W-:-:S04]  /*7300*/  IMAD.WIDE R44, R115, 0x2, R44 ;  /* 0x00000002732c7825 */ /* 0x000fc800078e022c */
[----:B------:R-:W-:-:S04]  /*7310*/  IMAD.WIDE R48, R115, 0x2, R48 ;  /* 0x0000000273307825 */ /* 0x000fc800078e0230 */
[----:B------:R-:W-:Y:S01]  /*7320*/  IMAD.MOV.U32 R7, RZ, RZ, R57 ;  /* 0x000000ffff077224 */ /* 0x000fe200078e0039 */
[----:B------:R-:W-:Y:S01]  /*7330*/  MOV R57, R5 ;  /* 0x0000000500397202 */ /* 0x000fe20000000f00 */
[----:B------:R-:W-:Y:S02]  /*7340*/  IMAD.MOV.U32 R21, RZ, RZ, R58 ;  /* 0x000000ffff157224 */ /* 0x000fe400078e003a */
[----:B------:R-:W-:Y:S02]  /*7350*/  IMAD.MOV.U32 R8, RZ, RZ, R59 ;  /* 0x000000ffff087224 */ /* 0x000fe400078e003b */
[----:B------:R-:W-:Y:S02]  /*7360*/  IMAD.MOV.U32 R19, RZ, RZ, R56 ;  /* 0x000000ffff137224 */ /* 0x000fe400078e0038 */
[----:B------:R-:W-:Y:S02]  /*7370*/  IMAD.MOV.U32 R58, RZ, RZ, R17 ;  /* 0x000000ffff3a7224 */ /* 0x000fe400078e0011 */
[----:B------:R-:W-:-:S02]  /*7380*/  IMAD.MOV.U32 R59, RZ, RZ, R6 ;  /* 0x000000ffff3b7224 */ /* 0x000fc400078e0006 */
[----:B------:R-:W-:Y:S01]  /*7390*/  IMAD.MOV.U32 R56, RZ, RZ, R15 ;  /* 0x000000ffff387224 */ /* 0x000fe200078e000f */
[C---:B------:R-:W-:Y:S01]  /*73a0*/  HMMA.16816.F32.BF16 R80, R60.reuse, R46, R80 ;  /* 0x0000002e3c50723c */ /* 0x040fe20000041850 */
[----:B------:R-:W-:Y:S01]  /*73b0*/  IMAD.MOV.U32 R39, RZ, RZ, R44 ;  /* 0x000000ffff277224 */ /* 0x000fe200078e002c */
[----:B------:R-:W-:Y:S01]  /*73c0*/  MOV R20, R53 ;  /* 0x0000003500147202 */ /* 0x000fe20000000f00 */
[----:B------:R-:W-:Y:S02]  /*73d0*/  IMAD.MOV.U32 R28, RZ, RZ, R45 ;  /* 0x000000ffff1c7224 */ /* 0x000fe400078e002d */
[----:B------:R-:W-:Y:S02]  /*73e0*/  IMAD.MOV.U32 R207, RZ, RZ, R48 ;  /* 0x000000ffffcf7224 */ /* 0x000fe400078e0030 */
[----:B------:R-:W-:Y:S01]  /*73f0*/  IMAD.MOV.U32 R22, RZ, RZ, R49 ;  /* 0x000000ffff167224 */ /* 0x000fe200078e0031 */
[----:B------:R-:W-:Y:S01]  /*7400*/  HMMA.16816.F32.BF16 R64, R60, R50, R64 ;  /* 0x000000323c40723c */ /* 0x000fe20000041840 */
[----:B------:R-:W-:-:S02]  /*7410*/  IMAD.MOV.U32 R32, RZ, RZ, R52 ;  /* 0x000000ffff207224 */ /* 0x000fc400078e0034 */
[----:B------:R-:W-:-:S05]  /*7420*/  IMAD.WIDE R58, R115, 0x2, R58 ;  /* 0x00000002733a7825 */ /* 0x000fca00078e023a */
[----:B------:R-:W-:Y:S01]  /*7430*/  HMMA.16816.F32.BF16 R68, R60, R54, R68 ;  /* 0x000000363c44723c */ /* 0x000fe20000041844 */
[----:B------:R-:W-:Y:S01]  /*7440*/  LDSM.16.MT88.4 R60, [R111+0x2800] ;  /* 0x002800006f3c783b */ /* 0x000fe20000004200 */
[----:B------:R-:W-:-:S06]  /*7450*/  IMAD.WIDE R56, R115, 0x2, R56 ;  /* 0x0000000273387825 */ /* 0x000fcc00078e0238 */
[----:B------:R-:W-:Y:S01]  /*7460*/  HMMA.16816.F32.BF16 R44, R88, R46, R76 ;  /* 0x0000002e582c723c */ /* 0x000fe2000004184c */
[----:B------:R-:W0:Y:S01]  /*7470*/  LDSM.16.M88.4 R76, [R182] ;  /* 0x00000000b64c783b */ /* 0x000e220000000200 */
[----:B------:R-:W-:-:S06]  /*7480*/  IMAD.MOV.U32 R17, RZ, RZ, R58 ;  /* 0x000000ffff117224 */ /* 0x000fcc00078e003a */
[----:B------:R-:W-:Y:S01]  /*7490*/  HMMA.16816.F32.BF16 R48, R88, R50, R84 ;  /* 0x000000325830723c */ /* 0x000fe20000041854 */
[----:B------:R-:W1:Y:S01]  /*74a0*/  LDSM.16.M88.4 R84, [R182+0x800] ;  /* 0x00080000b654783b */ /* 0x000e620000000200 */
[----:B------:R-:W-:-:S06]  /*74b0*/  IMAD.MOV.U32 R6, RZ, RZ, R59 ;  /* 0x000000ffff067224 */ /* 0x000fcc00078e003b */
[----:B------:R-:W-:Y:S01]  /*74c0*/  HMMA.16816.F32.BF16 R52, R88, R54, R96 ;  /* 0x000000365834723c */ /* 0x000fe20000041860 */
[----:B------:R-:W2:Y:S04]  /*74d0*/  LDSM.16.M88.4 R96, [R182+0x1000] ;  /* 0x00100000b660783b */ /* 0x000ea80000000200 */
[----:B------:R-:W3:Y:S01]  /*74e0*/  LDSM.16.M88.4 R88, [R182+0x1800] ;  /* 0x00180000b658783b */ /* 0x000ee20000000200 */
[----:B------:R-:W-:Y:S02]  /*74f0*/  IMAD.MOV.U32 R15, RZ, RZ, R56 ;  /* 0x000000ffff0f7224 */ /* 0x000fe400078e0038 */
[----:B------:R-:W-:Y:S02]  /*7500*/  IMAD.MOV.U32 R5, RZ, RZ, R57 ;  /* 0x000000ffff057224 */ /* 0x000fe400078e0039 */
[----:B------:R-:W-:-:S02]  /*7510*/  IMAD.MOV.U32 R58, RZ, RZ, R13 ;  /* 0x000000ffff3a7224 */ /* 0x000fc400078e000d */
[----:B------:R-:W-:Y:S02]  /*7520*/  IMAD.MOV.U32 R59, RZ, RZ, R4 ;  /* 0x000000ffff3b7224 */ /* 0x000fe400078e0004 */
[----:B------:R-:W-:Y:S02]  /*7530*/  IMAD.MOV.U32 R56, RZ, RZ, R11 ;  /* 0x000000ffff387224 */ /* 0x000fe400078e000b */
[----:B------:R-:W-:Y:S02]  /*7540*/  IMAD.MOV.U32 R57, RZ, RZ, R3 ;  /* 0x000000ffff397224 */ /* 0x000fe400078e0003 */
[----:B------:R-:W-:-:S04]  /*7550*/  IMAD.WIDE R58, R115, 0x2, R58 ;  /* 0x00000002733a7825 */ /* 0x000fc800078e023a */
[----:B------:R-:W-:-:S04]  /*7560*/  IMAD.WIDE R56, R115, 0x2, R56 ;  /* 0x0000000273387825 */ /* 0x000fc800078e0238 */
[----:B------:R-:W-:Y:S02]  /*7570*/  IMAD.MOV.U32 R13, RZ, RZ, R58 ;  /* 0x000000ffff0d7224 */ /* 0x000fe400078e003a */
[----:B------:R-:W-:Y:S02]  /*7580*/  IMAD.MOV.U32 R4, RZ, RZ, R59 ;  /* 0x000000ffff047224 */ /* 0x000fe400078e003b */
[----:B------:R-:W-:Y:S02]  /*7590*/  IMAD.MOV.U32 R11, RZ, RZ, R56 ;  /* 0x000000ffff0b7224 */ /* 0x000fe400078e0038 */
[----:B------:R-:W-:Y:S02]  /*75a0*/  IMAD.MOV.U32 R3, RZ, RZ, R57 ;  /* 0x000000ffff037224 */ /* 0x000fe400078e0039 */
[----:B------:R-:W4:Y:S01]  /*75b0*/  LDSM.16.MT88.4 R56, [R120+0x2800] ;  /* 0x002800007838783b */ /* 0x000f220000004200 */
[C---:B0-----:R-:W-:Y:S08]  /*75c0*/  HMMA.16816.F32.BF16 R80, R60.reuse, R76, R80 ;  /* 0x0000004c3c50723c */ /* 0x041ff00000041850 */
[C---:B-1----:R-:W-:Y:S08]  /*75d0*/  HMMA.16816.F32.BF16 R64, R60.reuse, R84, R64 ;  /* 0x000000543c40723c */ /* 0x042ff00000041840 */
[C---:B--2---:R-:W-:Y:S08]  /*75e0*/  HMMA.16816.F32.BF16 R68, R60.reuse, R96, R68 ;  /* 0x000000603c44723c */ /* 0x044ff00000041844 */
[----:B---3--:R-:W-:Y:S07]  /*75f0*/  HMMA.16816.F32.BF16 R72, R60, R88, R72 ;  /* 0x000000583c48723c */ /* 0x008fee0000041848 */
[----:B------:R-:W-:-:S02]  /*7600*/  IMAD.MOV.U32 R62, RZ, RZ, R124 ;  /* 0x000000ffff3e7224 */ /* 0x000fc400078e007c */
[----:B------:R-:W-:Y:S02]  /*7610*/  IMAD.MOV.U32 R63, RZ, RZ, R123 ;  /* 0x000000ffff3f7224 */ /* 0x000fe400078e007b */
[----:B------:R-:W-:Y:S02]  /*7620*/  IMAD.MOV.U32 R60, RZ, RZ, R122 ;  /* 0x000000ffff3c7224 */ /* 0x000fe400078e007a */
[----:B------:R-:W-:Y:S02]  /*7630*/  IMAD.MOV.U32 R61, RZ, RZ, R121 ;  /* 0x000000ffff3d7224 */ /* 0x000fe400078e0079 */
[----:B------:R-:W-:-:S04]  /*7640*/  IMAD.WIDE R62, R115, 0x2, R62 ;  /* 0x00000002733e7825 */ /* 0x000fc800078e023e */
[----:B------:R-:W-:Y:S01]  /*7650*/  IMAD.WIDE R60, R115, 0x2, R60 ;  /* 0x00000002733c7825 */ /* 0x000fe200078e023c */
[----:B------:R-:W-:-:S03]  /*7660*/  MOV R123, R63 ;  /* 0x0000003f007b7202 */ /* 0x000fc60000000f00 */
[----:B------:R-:W-:Y:S02]  /*7670*/  IMAD.MOV.U32 R122, RZ, RZ, R60 ;  /* 0x000000ffff7a7224 */ /* 0x000fe400078e003c */
[----:B------:R-:W-:Y:S02]  /*7680*/  IMAD.MOV.U32 R121, RZ, RZ, R61 ;  /* 0x000000ffff797224 */ /* 0x000fe400078e003d */
[----:B------:R-:W-:Y:S02]  /*7690*/  IMAD.MOV.U32 R124, RZ, RZ, R62 ;  /* 0x000000ffff7c7224 */ /* 0x000fe400078e003e */
[----:B------:R-:W-:Y:S02]  /*76a0*/  IMAD.MOV.U32 R60, RZ, RZ, R127 ;  /* 0x000000ffff3c7224 */ /* 0x000fe400078e007f */
[----:B------:R-:W-:Y:S02]  /*76b0*/  IMAD.MOV.U32 R61, RZ, RZ, R126 ;  /* 0x000000ffff3d7224 */ /* 0x000fe400078e007e */
[----:B------:R-:W-:-:S02]  /*76c0*/  IMAD.MOV.U32 R62, RZ, RZ, R129 ;  /* 0x000000ffff3e7224 */ /* 0x000fc400078e0081 */
[----:B------:R-:W-:Y:S01]  /*76d0*/  IMAD.MOV.U32 R63, RZ, RZ, R128 ;  /* 0x000000ffff3f7224 */ /* 0x000fe200078e0080 */
[----:B----4-:R-:W-:Y:S01]  /*76e0*/  HMMA.16816.F32.BF16 R44, R56, R76, R44 ;  /* 0x0000004c382c723c */ /* 0x010fe2000004182c */
        /* <DEDUP_REMOVED lines=13> */
[----:B------:R-:W-:-:S04]  /*77c0*/  IMAD.WIDE R62, R115, 0x2, R62 ;  /* 0x00000002733e7825 */ /* 0x000fc800078e023e */
[----:B------:R-:W-:-:S04]  /*77d0*/  IMAD.WIDE R60, R115, 0x2, R60 ;  /* 0x00000002733c7825 */ /* 0x000fc800078e023c */
[----:B------:R-:W-:Y:S02]  /*77e0*/  IMAD.MOV.U32 R213, RZ, RZ, R76 ;  /* 0x000000ffffd57224 */ /* 0x000fe400078e004c */
[----:B------:R-:W-:Y:S02]  /*77f0*/  IMAD.MOV.U32 R189, RZ, RZ, R77 ;  /* 0x000000ffffbd7224 */ /* 0x000fe400078e004d */
[----:B------:R-:W-:Y:S02]  /*7800*/  IMAD.MOV.U32 R76, RZ, RZ, R214 ;  /* 0x000000ffff4c7224 */ /* 0x000fe400078e00d6 */
[----:B------:R-:W-:Y:S01]  /*7810*/  IMAD.MOV.U32 R77, RZ, RZ, R191 ;  /* 0x000000ffff4d7224 */ /* 0x000fe200078e00bf */
[----:B------:R-:W-:Y:S01]  /*7820*/  HMMA.16816.F32.BF16 R48, R56, R84, R48 ;  /* 0x000000543830723c */ /* 0x000fe20000041830 */
[----:B------:R-:W-:Y:S02]  /*7830*/  IMAD.MOV.U32 R132, RZ, RZ, R62 ;  /* 0x000000ffff847224 */ /* 0x000fe400078e003e */
[----:B------:R-:W-:-:S02]  /*7840*/  IMAD.MOV.U32 R131, RZ, RZ, R63 ;  /* 0x000000ffff837224 */ /* 0x000fc400078e003f */
[----:B------:R-:W-:Y:S02]  /*7850*/  IMAD.MOV.U32 R212, RZ, RZ, R60 ;  /* 0x000000ffffd47224 */ /* 0x000fe400078e003c */
[----:B------:R-:W-:Y:S01]  /*7860*/  IMAD.MOV.U32 R184, RZ, RZ, R61 ;  /* 0x000000ffffb87224 */ /* 0x000fe200078e003d */
[----:B------:R-:W-:Y:S01]  /*7870*/  HMMA.16816.F32.BF16 R52, R56, R96, R52 ;  /* 0x000000603834723c */ /* 0x000fe20000041834 */
[----:B------:R-:W-:Y:S01]  /*7880*/  IMAD.WIDE R76, R115, 0x2, R76 ;  /* 0x00000002734c7825 */ /* 0x000fe200078e024c */
[----:B------:R-:W0:Y:S03]  /*7890*/  LDSM.16.MT88.4 R60, [R111+0x2c00] ;  /* 0x002c00006f3c783b */ /* 0x000e260000004200 */
[----:B------:R-:W-:-:S03]  /*78a0*/  IMAD.MOV.U32 R214, RZ, RZ, R76 ;  /* 0x000000ffffd67224 */ /* 0x000fc600078e004c */
[----:B------:R-:W-:Y:S01]  /*78b0*/  HMMA.16816.F32.BF16 R92, R56, R88, R92 ;  /* 0x00000058385c723c */ /* 0x000fe2000004185c */
[----:B------:R-:W1:Y:S01]  /*78c0*/  LDSM.16.MT88.4 R56, [R120+0x2c00] ;  /* 0x002c00007838783b */ /* 0x000e620000004200 */
[----:B------:R-:W-:Y:S02]  /*78d0*/  IMAD.MOV.U32 R191, RZ, RZ, R77 ;  /* 0x000000ffffbf7224 */ /* 0x000fe400078e004d */
[----:B------:R-:W-:Y:S02]  /*78e0*/  IMAD.MOV.U32 R76, RZ, RZ, R193 ;  /* 0x000000ffff4c7224 */ /* 0x000fe400078e00c1 */
[----:B------:R-:W-:-:S04]  /*78f0*/  IMAD.MOV.U32 R77, RZ, RZ, R145 ;  /* 0x000000ffff4d7224 */ /* 0x000fc800078e0091 */
[----:B------:R-:W-:-:S04]  /*7900*/  IMAD.WIDE R76, R115, 0x2, R76 ;  /* 0x00000002734c7825 */ /* 0x000fc800078e024c */
        /* <DEDUP_REMOVED lines=33> */
[----:B------:R-:W-:-:S04]  /*7b20*/  IMAD.WIDE R84, R115, 0x2, R84 ;  /* 0x0000000273547825 */ /* 0x000fc800078e0254 */
[----:B------:R-:W-:Y:S01]  /*7b30*/  IMAD.WIDE R104, R115, 0x2, R104 ;  /* 0x0000000273687825 */ /* 0x000fe200078e0268 */
[----:B------:R-:W-:-:S03]  /*7b40*/  MOV R144, R85 ;  /* 0x0000005500907202 */ /* 0x000fc60000000f00 */
[----:B------:R-:W-:Y:S01]  /*7b50*/  IMAD.WIDE R76, R115, 0x2, R76 ;  /* 0x00000002734c7825 */ /* 0x000fe200078e024c */
[----:B0-----:R-:W-:Y:S03]  /*7b60*/  HMMA.16816.F32.BF16 R80, R60, R78, R80 ;  /* 0x0000004e3c50723c */ /* 0x001fe60000041850 */
[----:B------:R-:W-:Y:S02]  /*7b70*/  IMAD.MOV.U32 R192, RZ, RZ, R84 ;  /* 0x000000ffffc07224 */ /* 0x000fe400078e0054 */
[----:B------:R-:W-:Y:S02]  /*7b80*/  IMAD.MOV.U32 R210, RZ, RZ, R104 ;  /* 0x000000ffffd27224 */ /* 0x000fe400078e0068 */
[----:B------:R-:W-:Y:S02]  /*7b90*/  IMAD.MOV.U32 R125, RZ, RZ, R105 ;  /* 0x000000ffff7d7224 */ /* 0x000fe400078e0069 */
[----:B------:R-:W-:-:S02]  /*7ba0*/  IMAD.MOV.U32 R84, RZ, RZ, R147 ;  /* 0x000000ffff547224 */ /* 0x000fc400078e0093 */
[----:B------:R-:W-:Y:S02]  /*7bb0*/  IMAD.MOV.U32 R85, RZ, RZ, R146 ;  /* 0x000000ffff557224 */ /* 0x000fe400078e0092 */
[----:B------:R-:W-:Y:S02]  /*7bc0*/  IMAD.MOV.U32 R196, RZ, RZ, R76 ;  /* 0x000000ffffc47224 */ /* 0x000fe400078e004c */
[----:B------:R-:W-:Y:S02]  /*7bd0*/  IMAD.MOV.U32 R157, RZ, RZ, R77 ;  /* 0x000000ffff9d7224 */ /* 0x000fe400078e004d */
[----:B------:R-:W-:Y:S01]  /*7be0*/  IMAD.MOV.U32 R104, RZ, RZ, R211 ;  /* 0x000000ffff687224 */ /* 0x000fe200078e00d3 */
[----:B-1----:R-:W-:Y:S01]  /*7bf0*/  HMMA.16816.F32.BF16 R76, R56, R78, R44 ;  /* 0x0000004e384c723c */ /* 0x002fe2000004182c */
[----:B------:R-:W-:Y:S02]  /*7c00*/  IMAD.MOV.U32 R105, RZ, RZ, R130 ;  /* 0x000000ffff697224 */ /* 0x000fe400078e0082 */
[----:B------:R-:W-:-:S04]  /*7c10*/  IMAD.WIDE R84, R115, 0x2, R84 ;  /* 0x0000000273547825 */ /* 0x000fc800078e0254 */
        /* <DEDUP_REMOVED lines=23> */
[C---:B------:R-:W-:Y:S01]  /*7d90*/  IMAD.WIDE R84, R115.reuse, 0x2, R84 ;  /* 0x0000000273547825 */ /* 0x040fe200078e0254 */
[----:B------:R-:W-:Y:S03]  /*7da0*/  HMMA.16816.F32.BF16 R64, R60, R86, R64 ;  /* 0x000000563c40723c */ /* 0x000fe60000041840 */
[----:B------:R-:W-:Y:S01]  /*7db0*/  IMAD.WIDE R104, R115, 0x2, R104 ;  /* 0x0000000273687825 */ /* 0x000fe200078e0268 */
[----:B------:R-:W-:-:S03]  /*7dc0*/  IADD3 R114, R114, -0x1, RZ ;  /* 0xffffffff72727810 */ /* 0x000fc60007ffe0ff */
[----:B------:R-:W-:-:S04]  /*7dd0*/  IMAD.WIDE R46, R115, 0x2, R46 ;  /* 0x00000002732e7825 */ /* 0x000fc800078e022e */
[----:B------:R-:W-:Y:S01]  /*7de0*/  IMAD.WIDE R44, R115, 0x2, R44 ;  /* 0x00000002732c7825 */ /* 0x000fe200078e022c */
[C---:B------:R-:W-:Y:S03]  /*7df0*/  HMMA.16816.F32.BF16 R68, R60.reuse, R98, R68 ;  /* 0x000000623c44723c */ /* 0x040fe60000041844 */
[----:B------:R-:W-:Y:S02]  /*7e00*/  IMAD.MOV.U32 R88, RZ, RZ, R149 ;  /* 0x000000ffff587224 */ /* 0x000fe400078e0095 */
[----:B------:R-:W-:Y:S02]  /*7e10*/  IMAD.MOV.U32 R89, RZ, RZ, R148 ;  /* 0x000000ffff597224 */ /* 0x000fe400078e0094 */
[----:B------:R-:W-:Y:S02]  /*7e20*/  IMAD.MOV.U32 R151, RZ, RZ, R84 ;  /* 0x000000ffff977224 */ /* 0x000fe400078e0054 */
[----:B------:R-:W-:Y:S01]  /*7e30*/  IMAD.MOV.U32 R150, RZ, RZ, R85 ;  /* 0x000000ffff967224 */ /* 0x000fe200078e0055 */
[----:B------:R-:W-:Y:S01]  /*7e40*/  HMMA.16816.F32.BF16 R72, R60, R90, R72 ;  /* 0x0000005a3c48723c */ /* 0x000fe20000041848 */
[----:B------:R-:W-:Y:S01]  /*7e50*/  IMAD.MOV.U32 R133, RZ, RZ, R105 ;  /* 0x000000ffff857224 */ /* 0x000fe200078e0069 */
[----:B------:R-:W-:Y:S01]  /*7e60*/  MOV R105, R137 ;  /* 0x0000008900697202 */ /* 0x000fe20000000f00 */
[----:B------:R-:W-:-:S02]  /*7e70*/  IMAD.MOV.U32 R134, RZ, RZ, R104 ;  /* 0x000000ffff867224 */ /* 0x000fc400078e0068 */
[----:B------:R-:W-:Y:S02]  /*7e80*/  IMAD.MOV.U32 R166, RZ, RZ, R46 ;  /* 0x000000ffffa67224 */ /* 0x000fe400078e002e */
[----:B------:R-:W-:Y:S01]  /*7e90*/  IMAD.MOV.U32 R161, RZ, RZ, R47 ;  /* 0x000000ffffa17224 */ /* 0x000fe200078e002f */
[----:B------:R-:W-:Y:S01]  /*7ea0*/  HMMA.16816.F32.BF16 R84, R56, R86, R48 ;  /* 0x000000563854723c */ /* 0x000fe20000041830 */
[----:B------:R-:W-:Y:S02]  /*7eb0*/  IMAD.MOV.U32 R218, RZ, RZ, R44 ;  /* 0x000000ffffda7224 */ /* 0x000fe400078e002c */
[----:B------:R-:W-:Y:S02]  /*7ec0*/  IMAD.MOV.U32 R201, RZ, RZ, R45 ;  /* 0x000000ffffc97224 */ /* 0x000fe400078e002d */
[----:B------:R-:W-:Y:S02]  /*7ed0*/  IMAD.MOV.U32 R106, RZ, RZ, R209 ;  /* 0x000000ffff6a7224 */ /* 0x000fe400078e00d1 */
[----:B------:R-:W-:-:S02]  /*7ee0*/  IMAD.MOV.U32 R48, RZ, RZ, R200 ;  /* 0x000000ffff307224 */ /* 0x000fc400078e00c8 */
[----:B------:R-:W-:Y:S02]  /*7ef0*/  IMAD.MOV.U32 R49, RZ, RZ, R162 ;  /* 0x000000ffff317224 */ /* 0x000fe400078e00a2 */
[----:B------:R-:W-:Y:S02]  /*7f00*/  IMAD.MOV.U32 R107, RZ, RZ, R0 ;  /* 0x000000ffff6b7224 */ /* 0x000fe400078e0000 */
[----:B------:R-:W-:Y:S02]  /*7f10*/  IMAD.MOV.U32 R104, RZ, RZ, R138 ;  /* 0x000000ffff687224 */ /* 0x000fe400078e008a */
[----:B------:R-:W-:Y:S01]  /*7f20*/  IMAD.WIDE R88, R115, 0x2, R88 ;  /* 0x0000000273587825 */ /* 0x000fe200078e0258 */
[----:B------:R-:W-:-:S03]  /*7f30*/  ISETP.NE.U32.AND P0, PT, R114, RZ, PT ;  /* 0x000000ff7200720c */ /* 0x000fc60003f05070 */
        /* <DEDUP_REMOVED lines=9> */
[----:B------:R-:W-:Y:S02]  /*7fd0*/  IMAD.MOV.U32 R149, RZ, RZ, R88 ;  /* 0x000000ffff957224 */ /* 0x000fe400078e0058 */
[----:B------:R-:W-:Y:S02]  /*7fe0*/  IMAD.MOV.U32 R148, RZ, RZ, R89 ;  /* 0x000000ffff947224 */ /* 0x000fe400078e0059 */
[----:B------:R-:W-:-:S04]  /*7ff0*/  IMAD.WIDE R60, R115, 0x2, R60 ;  /* 0x00000002733c7825 */ /* 0x000fc800078e023c */
        /* <DEDUP_REMOVED lines=34> */
[----:B------:R-:W-:Y:S01]  /*8220*/  IMAD.MOV.U32 R169, RZ, RZ, c[0x0][0x188] ;  /* 0x00006200ffa97624 */ /* 0x000fe200078e00ff */
[----:B------:R-:W-:Y:S01]  /*8230*/  UIADD3 UR4, UR4, -0x40, URZ ;  /* 0xffffffc004047890 */ /* 0x000fe2000fffe03f */
[----:B------:R-:W-:-:S04]  /*8240*/  IMAD.WIDE R106, R115, 0x2, R106 ;  /* 0x00000002736a7825 */ /* 0x000fc800078e026a */
[----:B------:R-:W-:-:S04]  /*8250*/  IMAD.WIDE R104, R115, 0x2, R104 ;  /* 0x0000000273687825 */ /* 0x000fc800078e0268 */
[----:B------:R-:W-:Y:S02]  /*8260*/  IMAD.MOV.U32 R143, RZ, RZ, R96 ;  /* 0x000000ffff8f7224 */ /* 0x000fe400078e0060 */
[----:B------:R-:W-:Y:S02]  /*8270*/  IMAD.MOV.U32 R142, RZ, RZ, R97 ;  /* 0x000000ffff8e7224 */ /* 0x000fe400078e0061 */
[----:B------:R-:W-:Y:S01]  /*8280*/  IMAD.MOV.U32 R195, RZ, RZ, R88 ;  /* 0x000000ffffc37224 */ /* 0x000fe200078e0058 */
[----:B------:R-:W-:Y:S01]  /*8290*/  HMMA.16816.F32.BF16 R96, R56, R98, R52 ;  /* 0x000000623860723c */ /* 0x000fe20000041834 */
[----:B------:R-:W-:Y:S02]  /*82a0*/  IMAD.MOV.U32 R154, RZ, RZ, R89 ;  /* 0x000000ffff9a7224 */ /* 0x000fe400078e0059 */
[----:B------:R-:W-:-:S04]  /*82b0*/  IMAD.WIDE R62, R115, 0x2, R62 ;  /* 0x00000002733e7825 */ /* 0x000fc800078e023e */
[C---:B------:R-:W-:Y:S01]  /*82c0*/  IMAD.WIDE R60, R115.reuse, 0x2, R60 ;  /* 0x00000002733c7825 */ /* 0x040fe200078e023c */
[----:B------:R-:W-:Y:S03]  /*82d0*/  HMMA.16816.F32.BF16 R88, R56, R90, R92 ;  /* 0x0000005a3858723c */ /* 0x000fe6000004185c */
[----:B------:R-:W-:-:S04]  /*82e0*/  IMAD.WIDE R48, R115, 0x2, R48 ;  /* 0x0000000273307825 */ /* 0x000fc800078e0230 */
[----:B------:R-:W-:Y:S02]  /*82f0*/  IMAD.SHL.U32 R169, R169, 0x40, RZ ;  /* 0x00000040a9a97824 */ /* 0x000fe400078e00ff */
        /* <DEDUP_REMOVED lines=13> */
[----:B------:R-:W-:Y:S02]  /*83d0*/  IMAD.MOV.U32 R204, RZ, RZ, R46 ;  /* 0x000000ffffcc7224 */ /* 0x000fe400078e002e */
[----:B------:R-:W-:Y:S02]  /*83e0*/  IMAD.MOV.U32 R168, RZ, RZ, R47 ;  /* 0x000000ffffa87224 */ /* 0x000fe400078e002f */
[----:B------:R-:W-:Y:S02]  /*83f0*/  IMAD.MOV.U32 R205, RZ, RZ, R44 ;  /* 0x000000ffffcd7224 */ /* 0x000fe400078e002c */
[----:B------:R-:W-:Y:S01]  /*8400*/  IMAD.MOV.U32 R183, RZ, RZ, R45 ;  /* 0x000000ffffb77224 */ /* 0x000fe200078e002d */
[----:B------:R-:W-:Y:S01]  /*8410*/  @!P0 CALL.REL.NOINC `(.L_x_2) ;  /* 0x0000001000008944 */ /* 0x000fe20003c00000 */
[----:B------:R-:W-:Y:S05]  /*8420*/  BRA `(.L_x_3) ;  /* 0xffffc77000007947 */ /* 0x000fea000383ffff */
.L_x_2:
[----:B------:R-:W-:Y:S02]  /*8430*/  F2FP.BF16.PACK_AB R2, R87, R79 ;  /* 0x0000004f5702723e */ /* 0x000fe400000010ff */
[----:B------:R-:W-:Y:S02]  /*8440*/  F2FP.BF16.PACK_AB R4, R67, R83 ;  /* 0x000000534304723e */ /* 0x000fe400000010ff */
[----:B------:R-:W-:-:S02]  /*8450*/  F2FP.BF16.PACK_AB R6, R85, R77 ;  /* 0x0000004d5506723e */ /* 0x000fc400000010ff */
[----:B------:R-:W-:Y:S02]  /*8460*/  F2FP.BF16.PACK_AB R8, R65, R81 ;  /* 0x000000514108723e */ /* 0x000fe400000010ff */
[----:B------:R-:W-:Y:S02]  /*8470*/  F2FP.BF16.PACK_AB R3, R91, R99 ;  /* 0x000000635b03723e */ /* 0x000fe400000010ff */
[----:B------:R-:W-:Y:S02]  /*8480*/  F2FP.BF16.PACK_AB R79, R90, R98 ;  /* 0x000000625a4f723e */ /* 0x000fe400000010ff */
        /* <DEDUP_REMOVED lines=10> */
.L_x_1:
[----:B------:R-:W2:Y:S01]  /*8530*/  LDL.LU R11, [R1] ;  /* 0x00000000010b7983 */ /* 0x000ea20000300800 */
[C---:B------:R-:W-:Y:S01]  /*8540*/  ISETP.GE.AND P0, PT, R226.reuse, c[0x0][0x178], PT ;  /* 0x00005e00e2007a0c */ /* 0x040fe20003f06270 */
[----:B------:R-:W-:Y:S01]  /*8550*/  IMAD R226, R226, c[0x0][0x194], RZ ;  /* 0x00006500e2e27a24 */ /* 0x000fe200078e02ff */
[C-C-:B------:R-:W-:Y:S01]  /*8560*/  LOP3.LUT R34, R117.reuse, 0x4, R118.reuse, 0xfe, !PT ;  /* 0x0000000475227812 */ /* 0x140fe200078efe76 */
[----:B------:R-:W1:Y:S01]  /*8570*/  S2R R12, SR_TID.X ;  /* 0x00000000000c7919 */ /* 0x000e620000002100 */
[----:B------:R-:W-:Y:S02]  /*8580*/  LOP3.LUT R32, R117, 0x12, R118, 0xfe, !PT ;  /* 0x0000001275207812 */ /* 0x000fe400078efe76 */
[----:B------:R-:W-:Y:S02]  /*8590*/  LEA R38, P2, R226, c[0x0][0x170], 0x1 ;  /* 0x00005c00e2267a11 */ /* 0x000fe400078408ff */
[C---:B------:R-:W-:Y:S01]  /*85a0*/  ISETP.LT.AND P3, PT, R34.reuse, c[0x0][0x17c], !P0 ;  /* 0x00005f0022007a0c */ /* 0x040fe20004761270 */
[----:B------:R-:W-:Y:S01]  /*85b0*/  IMAD R34, R34, c[0x0][0x198], RZ ;  /* 0x0000660022227a24 */ /* 0x000fe200078e02ff */
[----:B------:R-:W-:-:S02]  /*85c0*/  LEA.HI.X.SX32 R226, R226, c[0x0][0x174], 0x1, P2 ;  /* 0x00005d00e2e27a11 */ /* 0x000fc400010f0eff */
[C-C-:B------:R-:W-:Y:S02]  /*85d0*/  LOP3.LUT R33, R117.reuse, 0x10, R118.reuse, 0xfe, !PT ;  /* 0x0000001075217812 */ /* 0x140fe400078efe76 */
[C-C-:B------:R-:W-:Y:S02]  /*85e0*/  LOP3.LUT R31, R117.reuse, 0x14, R118.reuse, 0xfe, !PT ;  /* 0x00000014751f7812 */ /* 0x140fe400078efe76 */
[C-C-:B------:R-:W-:Y:S02]  /*85f0*/  LOP3.LUT R30, R117.reuse, 0x16, R118.reuse, 0xfe, !PT ;  /* 0x00000016751e7812 */ /* 0x140fe400078efe76 */
[C-C-:B------:R-:W-:Y:S02]  /*8600*/  LOP3.LUT R29, R117.reuse, 0x18, R118.reuse, 0xfe, !PT ;  /* 0x00000018751d7812 */ /* 0x140fe400078efe76 */
[C-C-:B------:R-:W-:Y:S02]  /*8610*/  LOP3.LUT R28, R117.reuse, 0x1a, R118.reuse, 0xfe, !PT ;  /* 0x0000001a751c7812 */ /* 0x140fe400078efe76 */
[----:B------:R-:W-:-:S02]  /*8620*/  LOP3.LUT R27, R117, 0x1c, R118, 0xfe, !PT ;  /* 0x0000001c751b7812 */ /* 0x000fc400078efe76 */
[C-C-:B------:R-:W-:Y:S02]  /*8630*/  LOP3.LUT R26, R117.reuse, 0x1e, R118.reuse, 0xfe, !PT ;  /* 0x0000001e751a7812 */ /* 0x140fe400078efe76 */
[----:B------:R-:W-:Y:S02]  /*8640*/  LOP3.LUT R25, R117, 0x20, R118, 0xfe, !PT ;  /* 0x0000002075197812 */ /* 0x000fe400078efe76 */
[----:B01----:R-:W-:Y:S02]  /*8650*/  SHF.R.S32.HI R0, RZ, 0x4, R12 ;  /* 0x00000004ff007819 */ /* 0x003fe4000001140c */
[----:B------:R-:W-:Y:S02]  /*8660*/  LOP3.LUT R10, R12, 0xc, RZ, 0xc0, !PT ;  /* 0x0000000c0c0a7812 */ /* 0x000fe400078ec0ff */
[----:B------:R-:W-:Y:S02]  /*8670*/  SGXT R0, R0, 0x1 ;  /* 0x000000010000781a */ /* 0x000fe40000000200 */
[----:B------:R-:W-:-:S02]  /*8680*/  LOP3.LUT R13, R12, 0x20, RZ, 0xc0, !PT ;  /* 0x000000200c0d7812 */ /* 0x000fc400078ec0ff */
[----:B------:R-:W-:Y:S02]  /*8690*/  LOP3.LUT R0, R0, 0x408, RZ, 0xc0, !PT ;  /* 0x0000040800007812 */ /* 0x000fe400078ec0ff */
[--C-:B------:R-:W-:Y:S02]  /*86a0*/  LOP3.LUT R24, R117, 0x22, R118.reuse, 0xfe, !PT ;  /* 0x0000002275187812 */ /* 0x100fe400078efe76 */
[----:B------:R-:W-:Y:S02]  /*86b0*/  LOP3.LUT R0, R0, 0x78, R227, 0x78, !PT ;  /* 0x0000007800007812 */ /* 0x000fe400078e78e3 */
[----:B------:R-:W-:Y:S02]  /*86c0*/  LOP3.LUT R227, R227, 0x180, RZ, 0xc0, !PT ;  /* 0x00000180e3e37812 */ /* 0x000fe400078ec0ff */
[C-C-:B------:R-:W-:Y:S02]  /*86d0*/  LOP3.LUT R23, R117.reuse, 0x24, R118.reuse, 0xfe, !PT ;  /* 0x0000002475177812 */ /* 0x140fe400078efe76 */
[----:B------:R-:W-:-:S02]  /*86e0*/  LOP3.LUT R22, R117, 0x26, R118, 0xfe, !PT ;  /* 0x0000002675167812 */ /* 0x000fc400078efe76 */
[C-C-:B------:R-:W-:Y:S02]  /*86f0*/  LOP3.LUT R21, R117.reuse, 0x28, R118.reuse, 0xfe, !PT ;  /* 0x0000002875157812 */ /* 0x140fe400078efe76 */
[C-C-:B------:R-:W-:Y:S02]  /*8700*/  LOP3.LUT R20, R117.reuse, 0x2a, R118.reuse, 0xfe, !PT ;  /* 0x0000002a75147812 */ /* 0x140fe400078efe76 */
[C-C-:B------:R-:W-:Y:S02]  /*8710*/  LOP3.LUT R19, R117.reuse, 0x2c, R118.reuse, 0xfe, !PT ;  /* 0x0000002c75137812 */ /* 0x140fe400078efe76 */
[C-C-:B------:R-:W-:Y:S02]  /*8720*/  LOP3.LUT R18, R117.reuse, 0x2e, R118.reuse, 0xfe, !PT ;  /* 0x0000002e75127812 */ /* 0x140fe400078efe76 */
[C-C-:B------:R-:W-:Y:S02]  /*8730*/  LOP3.LUT R17, R117.reuse, 0x30, R118.reuse, 0xfe, !PT ;  /* 0x0000003075117812 */ /* 0x140fe400078efe76 */
[----:B------:R-:W-:-:S02]  /*8740*/  LOP3.LUT R16, R117, 0x32, R118, 0xfe, !PT ;  /* 0x0000003275107812 */ /* 0x000fc400078efe76 */
[C-C-:B------:R-:W-:Y:S02]  /*8750*/  LOP3.LUT R14, R117.reuse, 0x36, R118.reuse, 0xfe, !PT ;  /* 0x00000036750e7812 */ /* 0x140fe400078efe76 */
[----:B------:R-:W-:Y:S01]  /*8760*/  LOP3.LUT R15, R117, 0x34, R118, 0xfe, !PT ;  /* 0x00000034750f7812 */ /* 0x000fe200078efe76 */
[----:B------:R-:W-:Y:S01]  /*8770*/  BAR.SYNC.DEFER_BLOCKING 0x0 ;  /* 0x0000000000007b1d */ /* 0x000fe20000010000 */
[----:B--2---:R-:W-:-:S05]  /*8780*/  LOP3.LUT R11, R11, 0x60, RZ, 0xc0, !PT ;  /* 0x000000600b0b7812 */ /* 0x004fca00078ec0ff */
[----:B------:R-:W-:-:S04]  /*8790*/  IMAD R11, R10, 0x100, R11 ;  /* 0x000001000a0b7824 */ /* 0x000fc800078e020b */
[----:B------:R-:W-:Y:S01]  /*87a0*/  IMAD R12, R10, 0x2, R11 ;  /* 0x000000020a0c7824 */ /* 0x000fe200078e020b */
[----:B------:R-:W-:Y:S01]  /*87b0*/  LOP3.LUT R11, R117, 0xc, R118, 0xfe, !PT ;  /* 0x0000000c750b7812 */ /* 0x000fe200078efe76 */
[----:B------:R-:W-:Y:S01]  /*87c0*/  IMAD R10, R13, 0x10, R0 ;  /* 0x000000100d0a7824 */ /* 0x000fe200078e0200 */
[----:B------:R-:W-:Y:S01]  /*87d0*/  LOP3.LUT R0, R117, 0x2, R118, 0xfe, !PT ;  /* 0x0000000275007812 */ /* 0x000fe200078efe76 */
[----:B------:R-:W-:Y:S01]  /*87e0*/  IMAD.IADD R227, R227, 0x1, R12 ;  /* 0x00000001e3e37824 */ /* 0x000fe200078e020c */
[----:B------:R-:W-:Y:S02]  /*87f0*/  LOP3.LUT R12, R117, R118, RZ, 0xfc, !PT ;  /* 0x00000076750c7212 */ /* 0x000fe400078efcff */
[----:B------:R-:W-:Y:S01]  /*8800*/  LOP3.LUT R13, R10, 0x10, RZ, 0x3c, !PT ;  /* 0x000000100a0d7812 */ /* 0x000fe200078e3cff */
[----:B------:R-:W-:Y:S01]  /*8810*/  STS.64 [R10], R64 ;  /* 0x000000400a007388 */ /* 0x000fe20000000a00 */
[C---:B------:R-:W-:Y:S02]  /*8820*/  LOP3.LUT R36, R227.reuse, 0x10, RZ, 0x3c, !PT ;  /* 0x00000010e3247812 */ /* 0x040fe400078e3cff */
[----:B------:R-:W-:Y:S01]  /*8830*/  LOP3.LUT R37, R227, 0x18, RZ, 0x3c, !PT ;  /* 0x00000018e3257812 */ /* 0x000fe200078e3cff */
[----:B------:R0:W-:Y:S01]  /*8840*/  STS.64 [R10+0x100], R8 ;  /* 0x000100080a007388 */ /* 0x0001e20000000a00 */
[C---:B------:R-:W-:Y:S01]  /*8850*/  ISETP.LT.AND P1, PT, R12.reuse, c[0x0][0x17c], !P0 ;  /* 0x00005f000c007a0c */ /* 0x040fe20004721270 */
[----:B------:R-:W-:Y:S01]  /*8860*/  IMAD R12, R12, c[0x0][0x198], RZ ;  /* 0x000066000c0c7a24 */ /* 0x000fe200078e02ff */
[----:B------:R-:W-:Y:S01]  /*8870*/  ISETP.LT.AND P5, PT, R0, c[0x0][0x17c], !P0 ;  /* 0x00005f0000007a0c */ /* 0x000fe200047a1270 */
[----:B------:R-:W-:Y:S04]  /*8880*/  STS.64 [R10+0x80], R76 ;  /* 0x0000804c0a007388 */ /* 0x000fe80000000a00 */
[----:B------:R1:W-:Y:S04]  /*8890*/  STS.64 [R10+0x180], R6 ;  /* 0x000180060a007388 */ /* 0x0003e80000000a00 */
[----:B------:R-:W-:Y:S01]  /*88a0*/  STS.64 [R13+0x800], R66 ;  /* 0x000800420d007388 */ /* 0x000fe20000000a00 */
[----:B0-----:R-:W-:-:S02]  /*88b0*/  LOP3.LUT R9, R117, 0x6, R118, 0xfe, !PT ;  /* 0x0000000675097812 */ /* 0x001fc400078efe76 */
[--C-:B------:R-:W-:Y:S01]  /*88c0*/  LOP3.LUT R8, R117, 0xa, R118.reuse, 0xfe, !PT ;  /* 0x0000000a75087812 */ /* 0x100fe200078efe76 */
[----:B------:R0:W-:Y:S01]  /*88d0*/  STS.64 [R13+0x900], R4 ;  /* 0x000900040d007388 */ /* 0x0001e20000000a00 */
[C---:B------:R-:W-:Y:S01]  /*88e0*/  ISETP.LT.AND P4, PT, R9.reuse, c[0x0][0x17c], !P0 ;  /* 0x00005f0009007a0c */ /* 0x040fe20004781270 */
[----:B------:R-:W-:Y:S02]  /*88f0*/  IMAD R9, R9, c[0x0][0x198], RZ ;  /* 0x0000660009097a24 */ /* 0x000fe400078e02ff */
[----:B------:R-:W-:Y:S01]  /*8900*/  STS.64 [R13+0x880], R78 ;  /* 0x0008804e0d007388 */ /* 0x000fe20000000a00 */
[----:B-1----:R-:W-:Y:S02]  /*8910*/  LOP3.LUT R6, R227, 0x8, RZ, 0x3c, !PT ;  /* 0x00000008e3067812 */ /* 0x002fe400078e3cff */
[C-C-:B------:R-:W-:Y:S01]  /*8920*/  LOP3.LUT R7, R117.reuse, 0x8, R118.reuse, 0xfe, !PT ;  /* 0x0000000875077812 */ /* 0x140fe200078efe76 */
[----:B------:R1:W-:Y:S01]  /*8930*/  STS.64 [R13+0x980], R2 ;  /* 0x000980020d007388 */ /* 0x0003e20000000a00 */
[----:B------:R-:W-:-:S03]  /*8940*/  LOP3.LUT R10, R117, 0xe, R118, 0xfe, !PT ;  /* 0x0000000e750a7812 */ /* 0x000fc600078efe76 */
[----:B------:R-:W-:Y:S01]  /*8950*/  BAR.SYNC.DEFER_BLOCKING 0x0 ;  /* 0x0000000000007b1d */ /* 0x000fe20000010000 */
[----:B0-----:R-:W-:Y:S01]  /*8960*/  IMAD R5, R0, c[0x0][0x198], RZ ;  /* 0x0000660000057a24 */ /* 0x001fe200078e02ff */
[--C-:B------:R-:W-:Y:S01]  /*8970*/  LOP3.LUT R0, R117, 0x3c, R118.reuse, 0xfe, !PT ;  /* 0x0000003c75007812 */ /* 0x100fe200078efe76 */
[----:B------:R-:W-:Y:S01]  /*8980*/  IMAD R35, R7, c[0x0][0x198], RZ ;  /* 0x0000660007237a24 */ /* 0x000fe200078e02ff */
[C---:B-1----:R-:W-:Y:S02]  /*8990*/  LEA R2, P2, R12.reuse, R38, 0x1 ;  /* 0x000000260c027211 */ /* 0x042fe400078408ff */
[----:B------:R-:W-:Y:S02]  /*89a0*/  LOP3.LUT R13, R117, 0x38, R118, 0xfe, !PT ;  /* 0x00000038750d7812 */ /* 0x000fe400078efe76 */
[----:B------:R-:W-:Y:S02]  /*89b0*/  LEA.HI.X.SX32 R3, R12, R226, 0x1, P2 ;  /* 0x000000e20c037211 */ /* 0x000fe400010f0eff */
[----:B------:R-:W-:-:S02]  /*89c0*/  LEA R4, P2, R5, R38, 0x1 ;  /* 0x0000002605047211 */ /* 0x000fc400078408ff */
[--C-:B------:R-:W-:Y:S02]  /*89d0*/  LOP3.LUT R12, R117, 0x3a, R118.reuse, 0xfe, !PT ;  /* 0x0000003a750c7812 */ /* 0x100fe400078efe76 */
[----:B------:R-:W-:Y:S02]  /*89e0*/  LEA.HI.X.SX32 R5, R5, R226, 0x1, P2 ;  /* 0x000000e205057211 */ /* 0x000fe400010f0eff */
[----:B------:R-:W-:Y:S02]  /*89f0*/  ISETP.LT.AND P2, PT, R7, c[0x0][0x17c], !P0 ;  /* 0x00005f0007007a0c */ /* 0x000fe40004741270 */
[----:B------:R-:W-:Y:S01]  /*8a00*/  LOP3.LUT R117, R117, 0x3e, R118, 0xfe, !PT ;  /* 0x0000003e75757812 */ /* 0x000fe200078efe76 */
[----:B------:R-:W0:Y:S04]  /*8a10*/  LDS.64 R40, [R227] ;  /* 0x00000000e3287984 */ /* 0x000e280000000a00 */
[----:B------:R-:W1:Y:S04]  /*8a20*/  LDS.64 R44, [R6] ;  /* 0x00000000062c7984 */ /* 0x000e680000000a00 */
[----:B------:R-:W2:Y:S04]  /*8a30*/  LDS.64 R48, [R36] ;  /* 0x0000000024307984 */ /* 0x000ea80000000a00 */
[----:B------:R-:W3:Y:S04]  /*8a40*/  LDS.64 R52, [R37] ;  /* 0x0000000025347984 */ /* 0x000ee80000000a00 */
[----:B------:R-:W4:Y:S04]  /*8a50*/  LDS.64 R42, [R227+0x200] ;  /* 0x00020000e32a7984 */ /* 0x000f280000000a00 */
[----:B------:R5:W3:Y:S04]  /*8a60*/  LDS.64 R46, [R6+0x200] ;  /* 0x00020000062e7984 */ /* 0x000ae80000000a00 */
[----:B------:R-:W4:Y:S04]  /*8a70*/  LDS.64 R50, [R36+0x200] ;  /* 0x0002000024327984 */ /* 0x000f280000000a00 */
[----:B------:R-:W4:Y:S04]  /*8a80*/  LDS.64 R54, [R37+0x200] ;  /* 0x0002000025367984 */ /* 0x000f280000000a00 */
[----:B0-----:R0:W-:Y:S01]  /*8a90*/  @P1 STG.E.U16 [R2.64], R40 ;  /* 0x0000002802001986 */ /* 0x0011e2000c101506 */
[----:B-----5:R-:W-:-:S03]  /*8aa0*/  LEA R6, P1, R34, R38, 0x1 ;  /* 0x0000002622067211 */ /* 0x020fc600078208ff */
[----:B-1----:R1:W-:Y:S01]  /*8ab0*/  @P5 STG.E.U16 [R4.64], R44 ;  /* 0x0000002c04005986 */ /* 0x0023e2000c101506 */
[----:B------:R-:W-:Y:S01]  /*8ac0*/  LEA.HI.X.SX32 R7, R34, R226, 0x1, P1 ;  /* 0x000000e222077211 */ /* 0x000fe200008f0eff */
[C---:B------:R-:W-:Y:S01]  /*8ad0*/  IMAD R34, R8.reuse, c[0x0][0x198], RZ ;  /* 0x0000660008227a24 */ /* 0x040fe200078e02ff */
[----:B------:R-:W-:Y:S02]  /*8ae0*/  ISETP.LT.AND P1, PT, R8, c[0x0][0x17c], !P0 ;  /* 0x00005f0008007a0c */ /* 0x000fe40004721270 */
[-C--:B------:R-:W-:Y:S01]  /*8af0*/  LEA R8, P6, R35, R38.reuse, 0x1 ;  /* 0x0000002623087211 */ /* 0x080fe200078c08ff */
[----:B--2---:R2:W-:Y:S01]  /*8b00*/  @P3 STG.E.U16 [R6.64], R48 ;  /* 0x0000003006003986 */ /* 0x0045e2000c101506 */
[C---:B------:R-:W-:Y:S01]  /*8b10*/  ISETP.LT.AND P3, PT, R11.reuse, c[0x0][0x17c], !P0 ;  /* 0x00005f000b007a0c */ /* 0x040fe20004761270 */
[----:B------:R-:W-:Y:S01]  /*8b20*/  IMAD R11, R11, c[0x0][0x198], RZ ;  /* 0x000066000b0b7a24 */ /* 0x000fe200078e02ff */
[----:B0-----:R-:W-:Y:S02]  /*8b30*/  LEA R2, P5, R9, R38, 0x1 ;  /* 0x0000002609027211 */ /* 0x001fe400078a08ff */
[----:B------:R-:W-:-:S02]  /*8b40*/  PRMT R40, R40, 0x7632, R40 ;  /* 0x0000763228287816 */ /* 0x000fc40000000028 */
[----:B------:R-:W-:Y:S02]  /*8b50*/  LEA.HI.X.SX32 R3, R9, R226, 0x1, P5 ;  /* 0x000000e209037211 */ /* 0x000fe400028f0eff */
[C---:B-1----:R-:W-:Y:S02]  /*8b60*/  LEA R4, P5, R34.reuse, R38, 0x1 ;  /* 0x0000002622047211 */ /* 0x042fe400078a08ff */
[-C--:B------:R-:W-:Y:S01]  /*8b70*/  LEA.HI.X.SX32 R9, R35, R226.reuse, 0x1, P6 ;  /* 0x000000e223097211 */ /* 0x080fe200030f0eff */
[----:B---3--:R-:W-:Y:S01]  /*8b80*/  @P4 STG.E.U16 [R2.64], R52 ;  /* 0x0000003402004986 */ /* 0x008fe2000c101506 */
[----:B------:R-:W-:Y:S01]  /*8b90*/  LEA.HI.X.SX32 R5, R34, R226, 0x1, P5 ;  /* 0x000000e222057211 */ /* 0x000fe200028f0eff */
[----:B------:R-:W-:Y:S01]  /*8ba0*/  IMAD R34, R10, c[0x0][0x198], RZ ;  /* 0x000066000a227a24 */ /* 0x000fe200078e02ff */
[----:B------:R-:W-:Y:S01]  /*8bb0*/  PRMT R44, R44, 0x7632, R44 ;  /* 0x000076322c2c7816 */ /* 0x000fe2000000002c */
[----:B----4-:R-:W-:Y:S01]  /*8bc0*/  @P2 STG.E.U16 [R8.64], R42 ;  /* 0x0000002a08002986 */ /* 0x010fe2000c101506 */
[----:B------:R-:W-:-:S02]  /*8bd0*/  ISETP.LT.AND P2, PT, R10, c[0x0][0x17c], !P0 ;  /* 0x00005f000a007a0c */ /* 0x000fc40004741270 */
[CC--:B------:R-:W-:Y:S01]  /*8be0*/  LEA R10, P4, R11.reuse, R38.reuse, 0x1 ;  /* 0x000000260b0a7211 */ /* 0x0c0fe200078808ff */
[----:B------:R0:W-:Y:S01]  /*8bf0*/  @P1 STG.E.U16 [R4.64], R46 ;  /* 0x0000002e04001986 */ /* 0x0001e2000c101506 */
[----:B--2---:R-:W-:Y:S02]  /*8c00*/  LEA R6, P5, R34, R38, 0x1 ;  /* 0x0000002622067211 */ /* 0x004fe400078a08ff */
[-C--:B------:R-:W-:Y:S02]  /*8c10*/  LEA.HI.X.SX32 R11, R11, R226.reuse, 0x1, P4 ;  /* 0x000000e20b0b7211 */ /* 0x080fe400020f0eff */
[C---:B------:R-:W-:Y:S01]  /*8c20*/  ISETP.LT.AND P4, PT, R32.reuse, c[0x0][0x17c], !P0 ;  /* 0x00005f0020007a0c */ /* 0x040fe20004781270 */
[----:B------:R-:W-:Y:S01]  /*8c30*/  IMAD R32, R32, c[0x0][0x198], RZ ;  /* 0x0000660020207a24 */ /* 0x000fe200078e02ff */
[----:B------:R-:W-:Y:S01]  /*8c40*/  LEA.HI.X.SX32 R7, R34, R226, 0x1, P5 ;  /* 0x000000e222077211 */ /* 0x000fe200028f0eff */
[----:B------:R1:W-:Y:S01]  /*8c50*/  @P3 STG.E.U16 [R10.64], R50 ;  /* 0x000000320a003986 */ /* 0x0003e2000c101506 */
[C---:B------:R-:W-:Y:S01]  /*8c60*/  ISETP.LT.AND P1, PT, R33.reuse, c[0x0][0x17c], !P0 ;  /* 0x00005f0021007a0c */ /* 0x040fe20004721270 */
[----:B------:R-:W-:Y:S01]  /*8c70*/  IMAD R33, R33, c[0x0][0x198], RZ ;  /* 0x0000660021217a24 */ /* 0x000fe200078e02ff */
[----:B------:R-:W-:Y:S01]  /*8c80*/  PRMT R48, R48, 0x7632, R48 ;  /* 0x0000763230307816 */ /* 0x000fe20000000030 */
[----:B------:R-:W-:Y:S01]  /*8c90*/  @P2 STG.E.U16 [R6.64], R54 ;  /* 0x0000003606002986 */ /* 0x000fe2000c101506 */
[----:B0-----:R-:W-:-:S02]  /*8ca0*/  LEA R4, P2, R32, R38, 0x1 ;  /* 0x0000002620047211 */ /* 0x001fc400078408ff */
[----:B------:R-:W-:Y:S02]  /*8cb0*/  LEA R2, P3, R33, R38, 0x1 ;  /* 0x0000002621027211 */ /* 0x000fe400078608ff */
[-C--:B------:R-:W-:Y:S02]  /*8cc0*/  LEA.HI.X.SX32 R5, R32, R226.reuse, 0x1, P2 ;  /* 0x000000e220057211 */ /* 0x080fe400010f0eff */
[C---:B------:R-:W-:Y:S01]  /*8cd0*/  ISETP.LT.AND P2, PT, R31.reuse, c[0x0][0x17c], !P0 ;  /* 0x00005f001f007a0c */ /* 0x040fe20004741270 */
[----:B------:R-:W-:Y:S01]  /*8ce0*/  IMAD R31, R31, c[0x0][0x198], RZ ;  /* 0x000066001f1f7a24 */ /* 0x000fe200078e02ff */
[----:B------:R-:W-:Y:S01]  /*8cf0*/  LEA.HI.X.SX32 R3, R33, R226, 0x1, P3 ;  /* 0x000000e221037211 */ /* 0x000fe200018f0eff */
[----:B-1----:R-:W-:Y:S01]  /*8d00*/  IMAD R11, R0, c[0x0][0x198], RZ ;  /* 0x00006600000b7a24 */ /* 0x002fe200078e02ff */
[----:B------:R-:W-:Y:S02]  /*8d10*/  PRMT R52, R52, 0x7632, R52 ;  /* 0x0000763234347816 */ /* 0x000fe40000000034 */
[C---:B------:R-:W-:Y:S01]  /*8d20*/  LEA R8, P3, R31.reuse, R38, 0x1 ;  /* 0x000000261f087211 */ /* 0x040fe200078608ff */
[----:B------:R0:W-:Y:S01]  /*8d30*/  @P1 STG.E.U16 [R2.64], R40 ;  /* 0x0000002802001986 */ /* 0x0001e2000c101506 */
[C---:B------:R-:W-:Y:S01]  /*8d40*/  ISETP.LT.AND P1, PT, R30.reuse, c[0x0][0x17c], !P0 ;  /* 0x00005f001e007a0c */ /* 0x040fe20004721270 */
[----:B------:R-:W-:Y:S01]  /*8d50*/  IMAD R30, R30, c[0x0][0x198], RZ ;  /* 0x000066001e1e7a24 */ /* 0x000fe200078e02ff */
[----:B------:R-:W-:Y:S01]  /*8d60*/  LEA.HI.X.SX32 R9, R31, R226, 0x1, P3 ;  /* 0x000000e21f097211 */ /* 0x000fe200018f0eff */
[----:B------:R1:W-:Y:S01]  /*8d70*/  @P4 STG.E.U16 [R4.64], R44 ;  /* 0x0000002c04004986 */ /* 0x0003e2000c101506 */
[C---:B------:R-:W-:Y:S01]  /*8d80*/  ISETP.LT.AND P4, PT, R29.reuse, c[0x0][0x17c], !P0 ;  /* 0x00005f001d007a0c */ /* 0x040fe20004781270 */
[----:B------:R-:W-:Y:S01]  /*8d90*/  IMAD R29, R29, c[0x0][0x198], RZ ;  /* 0x000066001d1d7a24 */ /* 0x000fe200078e02ff */
[C---:B------:R-:W-:Y:S01]  /*8da0*/  ISETP.LT.AND P3, PT, R28.reuse, c[0x0][0x17c], !P0 ;  /* 0x00005f001c007a0c */ /* 0x040fe20004761270 */
[----:B------:R-:W-:Y:S01]  /*8db0*/  IMAD R28, R28, c[0x0][0x198], RZ ;  /* 0x000066001c1c7a24 */ /* 0x000fe200078e02ff */
[----:B------:R2:W-:Y:S01]  /*8dc0*/  @P2 STG.E.U16 [R8.64], R48 ;  /* 0x0000003008002986 */ /* 0x0005e2000c101506 */
[----:B------:R-:W-:-:S02]  /*8dd0*/  PRMT R42, R42, 0x7632, R42 ;  /* 0x000076322a2a7816 */ /* 0x000fc4000000002a */
[-C--:B0-----:R-:W-:Y:S02]  /*8de0*/  LEA R2, P2, R30, R38.reuse, 0x1 ;  /* 0x000000261e027211 */ /* 0x081fe400078408ff */
[-C--:B------:R-:W-:Y:S02]  /*8df0*/  LEA R6, P6, R28, R38.reuse, 0x1 ;  /* 0x000000261c067211 */ /* 0x080fe400078c08ff */
[C---:B-1----:R-:W-:Y:S02]  /*8e00*/  LEA R4, P5, R29.reuse, R38, 0x1 ;  /* 0x000000261d047211 */ /* 0x042fe400078a08ff */
[-C--:B------:R-:W-:Y:S02]  /*8e10*/  LEA.HI.X.SX32 R3, R30, R226.reuse, 0x1, P2 ;  /* 0x000000e21e037211 */ /* 0x080fe400010f0eff */
[-C--:B------:R-:W-:Y:S02]  /*8e20*/  LEA.HI.X.SX32 R5, R29, R226.reuse, 0x1, P5 ;  /* 0x000000e21d057211 */ /* 0x080fe400028f0eff */
[----:B------:R-:W-:Y:S01]  /*8e30*/  PRMT R46, R46, 0x7632, R46 ;  /* 0x000076322e2e7816 */ /* 0x000fe2000000002e */
[----:B------:R0:W-:Y:S01]  /*8e40*/  @P1 STG.E.U16 [R2.64], R52 ;  /* 0x0000003402001986 */ /* 0x0001e2000c101506 */
[----:B------:R-:W-:-:S02]  /*8e50*/  LEA.HI.X.SX32 R7, R28, R226, 0x1, P6 ;  /* 0x000000e21c077211 */ /* 0x000fc400030f0eff */
[C---:B------:R-:W-:Y:S01]  /*8e60*/  ISETP.LT.AND P1, PT, R27.reuse, c[0x0][0x17c], !P0 ;  /* 0x00005f001b007a0c */ /* 0x040fe20004721270 */
[----:B------:R1:W-:Y:S01]  /*8e70*/  @P4 STG.E.U16 [R4.64], R42 ;  /* 0x0000002a04004986 */ /* 0x0003e2000c101506 */
[----:B------:R-:W-:Y:S01]  /*8e80*/  IMAD R27, R27, c[0x0][0x198], RZ ;  /* 0x000066001b1b7a24 */ /* 0x000fe200078e02ff */
[C---:B------:R-:W-:Y:S01]  /*8e90*/  ISETP.LT.AND P2, PT, R25.reuse, c[0x0][0x17c], !P0 ;  /* 0x00005f0019007a0c */ /* 0x040fe20004741270 */
[----:B------:R-:W-:Y:S01]  /*8ea0*/  IMAD R25, R25, c[0x0][0x198], RZ ;  /* 0x0000660019197a24 */ /* 0x000fe200078e02ff */
[----:B------:R3:W-:Y:S01]  /*8eb0*/  @P3 STG.E.U16 [R6.64], R46 ;  /* 0x0000002e06003986 */ /* 0x0007e2000c101506 */
[C---:B------:R-:W-:Y:S01]  /*8ec0*/  ISETP.LT.AND P3, PT, R26.reuse, c[0x0][0x17c], !P0 ;  /* 0x00005f001a007a0c */ /* 0x040fe20004761270 */
[----:B------:R-:W-:Y:S01]  /*8ed0*/  IMAD R26, R26, c[0x0][0x198], RZ ;  /* 0x000066001a1a7a24 */ /* 0x000fe200078e02ff */
[-C--:B--2---:R-:W-:Y:S02]  /*8ee0*/  LEA R8, P6, R27, R38.reuse, 0x1 ;  /* 0x000000261b087211 */ /* 0x084fe400078c08ff */
[C---:B------:R-:W-:Y:S01]  /*8ef0*/  ISETP.LT.AND P4, PT, R24.reuse, c[0x0][0x17c], !P0 ;  /* 0x00005f0018007a0c */ /* 0x040fe20004781270 */
[----:B------:R-:W-:Y:S01]  /*8f00*/  IMAD R24, R24, c[0x0][0x198], RZ ;  /* 0x0000660018187a24 */ /* 0x000fe200078e02ff */
[----:B0-----:R-:W-:-:S02]  /*8f10*/  LEA R2, P5, R26, R38, 0x1 ;  /* 0x000000261a027211 */ /* 0x001fc400078a08ff */
[----:B------:R-:W-:Y:S02]  /*8f20*/  PRMT R50, R50, 0x7632, R50 ;  /* 0x0000763232327816 */ /* 0x000fe40000000032 */
[----:B------:R-:W-:Y:S02]  /*8f30*/  LEA.HI.X.SX32 R9, R27, R226, 0x1, P6 ;  /* 0x000000e21b097211 */ /* 0x000fe400030f0eff */
[----:B-1----:R-:W-:Y:S02]  /*8f40*/  LEA R4, P6, R25, R38, 0x1 ;  /* 0x0000002619047211 */ /* 0x002fe400078c08ff */
[----:B------:R-:W-:Y:S01]  /*8f50*/  PRMT R54, R54, 0x7632, R54 ;  /* 0x0000763236367816 */ /* 0x000fe20000000036 */
[----:B------:R0:W-:Y:S01]  /*8f60*/  @P1 STG.E.U16 [R8.64], R50 ;  /* 0x0000003208001986 */ /* 0x0001e2000c101506 */
[----:B------:R-:W-:Y:S02]  /*8f70*/  LEA.HI.X.SX32 R3, R26, R226, 0x1, P5 ;  /* 0x000000e21a037211 */ /* 0x000fe400028f0eff */
[----:B---3--:R-:W-:-:S02]  /*8f80*/  LEA R6, P5, R24, R38, 0x1 ;  /* 0x0000002618067211 */ /* 0x008fc400078a08ff */
[-C--:B------:R-:W-:Y:S01]  /*8f90*/  LEA.HI.X.SX32 R5, R25, R226.reuse, 0x1, P6 ;  /* 0x000000e219057211 */ /* 0x080fe200030f0eff */
[----:B------:R1:W-:Y:S01]  /*8fa0*/  @P3 STG.E.U16 [R2.64], R54 ;  /* 0x0000003602003986 */ /* 0x0003e2000c101506 */
[----:B------:R-:W-:Y:S02]  /*8fb0*/  LEA.HI.X.SX32 R7, R24, R226, 0x1, P5 ;  /* 0x000000e218077211 */ /* 0x000fe400028f0eff */
[C---:B------:R-:W-:Y:S01]  /*8fc0*/  ISETP.LT.AND P1, PT, R23.reuse, c[0x0][0x17c], !P0 ;  /* 0x00005f0017007a0c */ /* 0x040fe20004721270 */
[----:B------:R-:W-:Y:S01]  /*8fd0*/  IMAD R23, R23, c[0x0][0x198], RZ ;  /* 0x0000660017177a24 */ /* 0x000fe200078e02ff */
[C---:B------:R-:W-:Y:S01]  /*8fe0*/  ISETP.LT.AND P3, PT, R22.reuse, c[0x0][0x17c], !P0 ;  /* 0x00005f0016007a0c */ /* 0x040fe20004761270 */
[----:B------:R-:W-:Y:S01]  /*8ff0*/  IMAD R22, R22, c[0x0][0x198], RZ ;  /* 0x0000660016167a24 */ /* 0x000fe200078e02ff */
[----:B------:R2:W-:Y:S01]  /*9000*/  @P2 STG.E.U16 [R4.64], R41 ;  /* 0x0000002904002986 */ /* 0x0005e2000c101506 */
[C---:B------:R-:W-:Y:S01]  /*9010*/  ISETP.LT.AND P2, PT, R21.reuse, c[0x0][0x17c], !P0 ;  /* 0x00005f0015007a0c */ /* 0x040fe20004741270 */
[----:B------:R-:W-:Y:S01]  /*9020*/  IMAD R21, R21, c[0x0][0x198], RZ ;  /* 0x0000660015157a24 */ /* 0x000fe200078e02ff */
[-C--:B0-----:R-:W-:Y:S01]  /*9030*/  LEA R8, P6, R23, R38.reuse, 0x1 ;  /* 0x0000002617087211 */ /* 0x081fe200078c08ff */
[----:B------:R0:W-:Y:S01]  /*9040*/  @P4 STG.E.U16 [R6.64], R45 ;  /* 0x0000002d06004986 */ /* 0x0001e2000c101506 */
[C---:B------:R-:W-:Y:S01]  /*9050*/  ISETP.LT.AND P4, PT, R20.reuse, c[0x0][0x17c], !P0 ;  /* 0x00005f0014007a0c */ /* 0x040fe20004781270 */
[----:B------:R-:W-:Y:S01]  /*9060*/  IMAD R20, R20, c[0x0][0x198], RZ ;  /* 0x0000660014147a24 */ /* 0x000fe200078e02ff */
[----:B-1----:R-:W-:-:S02]  /*9070*/  LEA R2, P5, R22, R38, 0x1 ;  /* 0x0000002616027211 */ /* 0x002fc400078a08ff */
[-C--:B------:R-:W-:Y:S02]  /*9080*/  LEA.HI.X.SX32 R9, R23, R226.reuse, 0x1, P6 ;  /* 0x000000e217097211 */ /* 0x080fe400030f0eff */
[----:B------:R-:W-:Y:S02]  /*9090*/  LEA.HI.X.SX32 R3, R22, R226, 0x1, P5 ;  /* 0x000000e216037211 */ /* 0x000fe400028f0eff */
[-C--:B--2---:R-:W-:Y:S01]  /*90a0*/  LEA R4, P6, R21, R38.reuse, 0x1 ;  /* 0x0000002615047211 */ /* 0x084fe200078c08ff */
[----:B------:R1:W-:Y:S01]  /*90b0*/  @P1 STG.E.U16 [R8.64], R49 ;  /* 0x0000003108001986 */ /* 0x0003e2000c101506 */
[C---:B------:R-:W-:Y:S01]  /*90c0*/  ISETP.LT.AND P1, PT, R19.reuse, c[0x0][0x17c], !P0 ;  /* 0x00005f0013007a0c */ /* 0x040fe20004721270 */
[----:B------:R-:W-:Y:S01]  /*90d0*/  IMAD R19, R19, c[0x0][0x198], RZ ;  /* 0x0000660013137a24 */ /* 0x000fe200078e02ff */
[----:B0-----:R-:W-:Y:S01]  /*90e0*/  LEA R6, P5, R20, R38, 0x1 ;  /* 0x0000002614067211 */ /* 0x001fe200078a08ff */
[----:B------:R0:W-:Y:S01]  /*90f0*/  @P3 STG.E.U16 [R2.64], R53 ;  /* 0x0000003502003986 */ /* 0x0001e2000c101506 */
[----:B------:R-:W-:-:S02]  /*9100*/  LEA.HI.X.SX32 R5, R21, R226, 0x1, P6 ;  /* 0x000000e215057211 */ /* 0x000fc400030f0eff */
[----:B------:R-:W-:Y:S02]  /*9110*/  LEA.HI.X.SX32 R7, R20, R226, 0x1, P5 ;  /* 0x000000e214077211 */ /* 0x000fe400028f0eff */
[C---:B------:R-:W-:Y:S01]  /*9120*/  ISETP.LT.AND P3, PT, R18.reuse, c[0x0][0x17c], !P0 ;  /* 0x00005f0012007a0c */ /* 0x040fe20004761270 */
[----:B------:R-:W-:Y:S01]  /*9130*/  IMAD R18, R18, c[0x0][0x198], RZ ;  /* 0x0000660012127a24 */ /* 0x000fe200078e02ff */
[----:B------:R2:W-:Y:S01]  /*9140*/  @P2 STG.E.U16 [R4.64], R43 ;  /* 0x0000002b04002986 */ /* 0x0005e2000c101506 */
[C---:B------:R-:W-:Y:S01]  /*9150*/  ISETP.LT.AND P2, PT, R17.reuse, c[0x0][0x17c], !P0 ;  /* 0x00005f0011007a0c */ /* 0x040fe20004741270 */
[----:B------:R-:W-:Y:S01]  /*9160*/  IMAD R17, R17, c[0x0][0x198], RZ ;  /* 0x0000660011117a24 */ /* 0x000fe200078e02ff */
[-C--:B-1----:R-:W-:Y:S01]  /*9170*/  LEA R8, P6, R19, R38.reuse, 0x1 ;  /* 0x0000002613087211 */ /* 0x082fe200078c08ff */
[----:B------:R1:W-:Y:S01]  /*9180*/  @P4 STG.E.U16 [R6.64], R47 ;  /* 0x0000002f06004986 */ /* 0x0003e2000c101506 */
[C---:B------:R-:W-:Y:S01]  /*9190*/  ISETP.LT.AND P4, PT, R16.reuse, c[0x0][0x17c], !P0 ;  /* 0x00005f0010007a0c */ /* 0x040fe20004781270 */
[----:B------:R-:W-:Y:S01]  /*91a0*/  IMAD R16, R16, c[0x0][0x198], RZ ;  /* 0x0000660010107a24 */ /* 0x000fe200078e02ff */
[----:B0-----:R-:W-:-:S02]  /*91b0*/  LEA R2, P5, R18, R38, 0x1 ;  /* 0x0000002612027211 */ /* 0x001fc400078a08ff */
[-C--:B------:R-:W-:Y:S02]  /*91c0*/  LEA.HI.X.SX32 R9, R19, R226.reuse, 0x1, P6 ;  /* 0x000000e213097211 */ /* 0x080fe400030f0eff */
[----:B------:R-:W-:Y:S02]  /*91d0*/  LEA.HI.X.SX32 R3, R18, R226, 0x1, P5 ;  /* 0x000000e212037211 */ /* 0x000fe400028f0eff */
[-C--:B--2---:R-:W-:Y:S01]  /*91e0*/  LEA R4, P6, R17, R38.reuse, 0x1 ;  /* 0x0000002611047211 */ /* 0x084fe200078c08ff */
[----:B------:R0:W-:Y:S01]  /*91f0*/  @P1 STG.E.U16 [R8.64], R51 ;  /* 0x0000003308001986 */ /* 0x0001e2000c101506 */
[----:B------:R-:W-:Y:S02]  /*9200*/  PRMT R41, R41, 0x7632, R41 ;  /* 0x0000763229297816 */ /* 0x000fe40000000029 */
[----:B-1----:R-:W-:Y:S01]  /*9210*/  LEA R6, P5, R16, R38, 0x1 ;  /* 0x0000002610067211 */ /* 0x002fe200078a08ff */
[----:B------:R-:W-:Y:S01]  /*9220*/  @P3 STG.E.U16 [R2.64], R55 ;  /* 0x0000003702003986 */ /* 0x000fe2000c101506 */
[----:B------:R-:W-:-:S02]  /*9230*/  LEA.HI.X.SX32 R5, R17, R226, 0x1, P6 ;  /* 0x000000e211057211 */ /* 0x000fc400030f0eff */
[----:B------:R-:W-:Y:S02]  /*9240*/  PRMT R45, R45, 0x7632, R45 ;  /* 0x000076322d2d7816 */ /* 0x000fe4000000002d */
[----:B------:R-:W-:Y:S01]  /*9250*/  LEA.HI.X.SX32 R7, R16, R226, 0x1, P5 ;  /* 0x000000e210077211 */ /* 0x000fe200028f0eff */
[----:B------:R1:W-:Y:S01]  /*9260*/  @P2 STG.E.U16 [R4.64], R41 ;  /* 0x0000002904002986 */ /* 0x0003e2000c101506 */
[C---:B------:R-:W-:Y:S01]  /*9270*/  ISETP.LT.AND P3, PT, R13.reuse, c[0x0][0x17c], !P0 ;  /* 0x00005f000d007a0c */ /* 0x040fe20004761270 */
[----:B------:R-:W-:Y:S01]  /*9280*/  IMAD R13, R13, c[0x0][0x198], RZ ;  /* 0x000066000d0d7a24 */ /* 0x000fe200078e02ff */
[----:B------:R-:W-:Y:S01]  /*9290*/  ISETP.LT.AND P5, PT, R15, c[0x0][0x17c], !P0 ;  /* 0x00005f000f007a0c */ /* 0x000fe200047a1270 */
[----:B------:R2:W-:Y:S01]  /*92a0*/  @P4 STG.E.U16 [R6.64], R45 ;  /* 0x0000002d06004986 */ /* 0x0005e2000c101506 */
[C---:B------:R-:W-:Y:S01]  /*92b0*/  ISETP.LT.AND P4, PT, R14.reuse, c[0x0][0x17c], !P0 ;  /* 0x00005f000e007a0c */ /* 0x040fe20004781270 */
[----:B------:R-:W-:Y:S01]  /*92c0*/  IMAD R14, R14, c[0x0][0x198], RZ ;  /* 0x000066000e0e7a24 */ /* 0x000fe200078e02ff */
[----:B------:R-:W-:Y:S01]  /*92d0*/  PRMT R49, R49, 0x7632, R49 ;  /* 0x0000763231317816 */ /* 0x000fe20000000031 */
[----:B------:R-:W-:Y:S01]  /*92e0*/  IMAD R15, R15, c[0x0][0x198], RZ ;  /* 0x000066000f0f7a24 */ /* 0x000fe200078e02ff */
[----:B------:R-:W-:Y:S01]  /*92f0*/  PRMT R53, R53, 0x7632, R53 ;  /* 0x0000763235357816 */ /* 0x000fe20000000035 */
[----:B0-----:R-:W-:Y:S01]  /*9300*/  IMAD R9, R12, c[0x0][0x198], RZ ;  /* 0x000066000c097a24 */ /* 0x001fe200078e02ff */
[----:B------:R-:W-:Y:S01]  /*9310*/  PRMT R43, R43, 0x7632, R43 ;  /* 0x000076322b2b7816 */ /* 0x000fe2000000002b */
[----:B------:R-:W-:Y:S01]  /*9320*/  IMAD R16, R117, c[0x0][0x198], RZ ;  /* 0x0000660075107a24 */ /* 0x000fe200078e02ff */
[----:B-1----:R-:W-:-:S02]  /*9330*/  LEA R4, P1, R14, R38, 0x1 ;  /* 0x000000260e047211 */ /* 0x002fc400078208ff */
[-C--:B------:R-:W-:Y:S02]  /*9340*/  LEA R2, P6, R15, R38.reuse, 0x1 ;  /* 0x000000260f027211 */ /* 0x080fe400078c08ff */
[----:B--2---:R-:W-:Y:S02]  /*9350*/  LEA R6, P2, R13, R38, 0x1 ;  /* 0x000000260d067211 */ /* 0x004fe400078408ff */
[----:B------:R-:W-:Y:S02]  /*9360*/  LEA.HI.X.SX32 R5, R14, R226, 0x1, P1 ;  /* 0x000000e20e057211 */ /* 0x000fe400008f0eff */
[----:B------:R-:W-:Y:S02]  /*9370*/  LEA R10, P1, R11, R38, 0x1 ;  /* 0x000000260b0a7211 */ /* 0x000fe400078208ff */
[----:B------:R-:W-:Y:S02]  /*9380*/  LEA.HI.X.SX32 R7, R13, R226, 0x1, P2 ;  /* 0x000000e20d077211 */ /* 0x000fe400010f0eff */
[----:B------:R-:W-:-:S02]  /*9390*/  ISETP.LT.AND P2, PT, R12, c[0x0][0x17c], !P0 ;  /* 0x00005f000c007a0c */ /* 0x000fc40004741270 */
[-C--:B------:R-:W-:Y:S02]  /*93a0*/  LEA.HI.X.SX32 R11, R11, R226.reuse, 0x1, P1 ;  /* 0x000000e20b0b7211 */ /* 0x080fe400008f0eff */
[----:B------:R-:W-:Y:S02]  /*93b0*/  ISETP.LT.AND P1, PT, R0, c[0x0][0x17c], !P0 ;  /* 0x00005f0000007a0c */ /* 0x000fe40004721270 */
[----:B------:R-:W-:Y:S02]  /*93c0*/  ISETP.LT.AND P0, PT, R117, c[0x0][0x17c], !P0 ;  /* 0x00005f0075007a0c */ /* 0x000fe40004701270 */
[----:B------:R-:W-:Y:S02]  /*93d0*/  LEA.HI.X.SX32 R3, R15, R226, 0x1, P6 ;  /* 0x000000e20f037211 */ /* 0x000fe400030f0eff */
[----:B------:R-:W-:Y:S02]  /*93e0*/  LEA R8, P6, R9, R38, 0x1 ;  /* 0x0000002609087211 */ /* 0x000fe400078c08ff */
[----:B------:R-:W-:Y:S01]  /*93f0*/  PRMT R47, R47, 0x7632, R47 ;  /* 0x000076322f2f7816 */ /* 0x000fe2000000002f */
[----:B------:R0:W-:Y:S01]  /*9400*/  @P5 STG.E.U16 [R2.64], R49 ;  /* 0x0000003102005986 */ /* 0x0001e2000c101506 */
[----:B------:R-:W-:-:S02]  /*9410*/  LEA.HI.X.SX32 R9, R9, R226, 0x1, P6 ;  /* 0x000000e209097211 */ /* 0x000fc400030f0eff */
[----:B------:R-:W-:Y:S01]  /*9420*/  PRMT R51, R51, 0x7632, R51 ;  /* 0x0000763233337816 */ /* 0x000fe20000000033 */
[----:B------:R0:W-:Y:S01]  /*9430*/  @P4 STG.E.U16 [R4.64], R53 ;  /* 0x0000003504004986 */ /* 0x0001e2000c101506 */
[----:B------:R-:W-:-:S03]  /*9440*/  LEA R12, P6, R16, R38, 0x1 ;  /* 0x00000026100c7211 */ /* 0x000fc600078c08ff */
[----:B------:R0:W-:Y:S01]  /*9450*/  @P3 STG.E.U16 [R6.64], R43 ;  /* 0x0000002b06003986 */ /* 0x0001e2000c101506 */
[----:B------:R-:W-:-:S03]  /*9460*/  LEA.HI.X.SX32 R13, R16, R226, 0x1, P6 ;  /* 0x000000e2100d7211 */ /* 0x000fc600030f0eff */
[----:B------:R0:W-:Y:S04]  /*9470*/  @P2 STG.E.U16 [R8.64], R47 ;  /* 0x0000002f08002986 */ /* 0x0001e8000c101506 */
[----:B------:R0:W-:Y:S01]  /*9480*/  @P1 STG.E.U16 [R10.64], R51 ;  /* 0x000000330a001986 */ /* 0x0001e2000c101506 */
[----:B------:R-:W-:Y:S05]  /*9490*/  @!P0 EXIT ;  /* 0x000000000000894d */ /* 0x000fea0003800000 */
[----:B0-----:R-:W-:-:S05]  /*94a0*/  PRMT R6, R55, 0x7632, R6 ;  /* 0x0000763237067816 */ /* 0x001fca0000000006 */
[----:B------:R-:W-:Y:S01]  /*94b0*/  STG.E.U16 [R12.64], R6 ;  /* 0x000000060c007986 */ /* 0x000fe2000c101506 */
[----:B------:R-:W-:Y:S05]  /*94c0*/  EXIT ;  /* 0x000000000000794d */ /* 0x000fea0003800000 */
.L_x_4:
[----:B------:R-:W-:-:S00]  /*94d0*/  BRA `(.L_x_4) ;  /* 0xfffffff000007947 */ /* 0x000fc0000383ffff */
[----:B------:R-:W-:-:S00]  /*94e0*/  NOP ;  /* 0x0000000000007918 */ /* 0x000fc00000000000 */
        /* <DEDUP_REMOVED lines=9> */
.L_x_5:


//--------------------- .nv.shared.matmul_kernel  --------------------------
	.section	.nv.shared.matmul_kernel,"aw",@nobits
	.sectionflags	@""
	.align	16
